//
// Generated by NVIDIA NVVM Compiler
//
// Compiler Build ID: CL-36424714
// Cuda compilation tools, release 13.0, V13.0.88
// Based on NVVM 20.0.0
//

.version 9.0
.target sm_100
.address_size 64

	// .globl	_ZN3cub18CUB_300001_SM_10006detail11EmptyKernelIvEEvv
.global .align 1 .b8 _ZN30_INTERNAL_6560b362_4_k_cu_main4cuda3std3__45__cpo5beginE[1];
.global .align 1 .b8 _ZN30_INTERNAL_6560b362_4_k_cu_main4cuda3std3__45__cpo3endE[1];
.global .align 1 .b8 _ZN30_INTERNAL_6560b362_4_k_cu_main4cuda3std3__45__cpo6cbeginE[1];
.global .align 1 .b8 _ZN30_INTERNAL_6560b362_4_k_cu_main4cuda3std3__45__cpo4cendE[1];
.global .align 1 .b8 _ZN30_INTERNAL_6560b362_4_k_cu_main4cuda3std3__45__cpo6rbeginE[1];
.global .align 1 .b8 _ZN30_INTERNAL_6560b362_4_k_cu_main4cuda3std3__45__cpo4rendE[1];
.global .align 1 .b8 _ZN30_INTERNAL_6560b362_4_k_cu_main4cuda3std3__45__cpo7crbeginE[1];
.global .align 1 .b8 _ZN30_INTERNAL_6560b362_4_k_cu_main4cuda3std3__45__cpo5crendE[1];
.global .align 1 .b8 _ZN30_INTERNAL_6560b362_4_k_cu_main4cuda3std3__432_GLOBAL__N__6560b362_4_k_cu_main6ignoreE[1];
.global .align 1 .b8 _ZN30_INTERNAL_6560b362_4_k_cu_main4cuda3std3__419piecewise_constructE[1];
.global .align 1 .b8 _ZN30_INTERNAL_6560b362_4_k_cu_main4cuda3std3__48in_placeE[1];
.global .align 1 .b8 _ZN30_INTERNAL_6560b362_4_k_cu_main4cuda3std3__420unreachable_sentinelE[1];
.global .align 1 .b8 _ZN30_INTERNAL_6560b362_4_k_cu_main4cuda3std3__47nulloptE[1];
.global .align 1 .b8 _ZN30_INTERNAL_6560b362_4_k_cu_main4cuda3std3__48unexpectE[1];
.global .align 1 .b8 _ZN30_INTERNAL_6560b362_4_k_cu_main4cuda3std6ranges3__45__cpo4swapE[1];
.global .align 1 .b8 _ZN30_INTERNAL_6560b362_4_k_cu_main4cuda3std6ranges3__45__cpo9iter_moveE[1];
.global .align 1 .b8 _ZN30_INTERNAL_6560b362_4_k_cu_main4cuda3std6ranges3__45__cpo5beginE[1];
.global .align 1 .b8 _ZN30_INTERNAL_6560b362_4_k_cu_main4cuda3std6ranges3__45__cpo3endE[1];
.global .align 1 .b8 _ZN30_INTERNAL_6560b362_4_k_cu_main4cuda3std6ranges3__45__cpo6cbeginE[1];
.global .align 1 .b8 _ZN30_INTERNAL_6560b362_4_k_cu_main4cuda3std6ranges3__45__cpo4cendE[1];
.global .align 1 .b8 _ZN30_INTERNAL_6560b362_4_k_cu_main4cuda3std6ranges3__45__cpo7advanceE[1];
.global .align 1 .b8 _ZN30_INTERNAL_6560b362_4_k_cu_main4cuda3std6ranges3__45__cpo9iter_swapE[1];
.global .align 1 .b8 _ZN30_INTERNAL_6560b362_4_k_cu_main4cuda3std6ranges3__45__cpo4nextE[1];
.global .align 1 .b8 _ZN30_INTERNAL_6560b362_4_k_cu_main4cuda3std6ranges3__45__cpo4prevE[1];
.global .align 1 .b8 _ZN30_INTERNAL_6560b362_4_k_cu_main4cuda3std6ranges3__45__cpo4dataE[1];
.global .align 1 .b8 _ZN30_INTERNAL_6560b362_4_k_cu_main4cuda3std6ranges3__45__cpo5cdataE[1];
.global .align 1 .b8 _ZN30_INTERNAL_6560b362_4_k_cu_main4cuda3std6ranges3__45__cpo4sizeE[1];
.global .align 1 .b8 _ZN30_INTERNAL_6560b362_4_k_cu_main4cuda3std6ranges3__45__cpo5ssizeE[1];
.global .align 1 .b8 _ZN30_INTERNAL_6560b362_4_k_cu_main4cuda3std6ranges3__45__cpo8distanceE[1];
.global .align 1 .b8 _ZN30_INTERNAL_6560b362_4_k_cu_main6thrust24THRUST_300001_SM_1000_NS8cuda_cub3parE[1];
.global .align 1 .b8 _ZN30_INTERNAL_6560b362_4_k_cu_main6thrust24THRUST_300001_SM_1000_NS8cuda_cub10par_nosyncE[1];
.global .align 1 .b8 _ZN30_INTERNAL_6560b362_4_k_cu_main6thrust24THRUST_300001_SM_1000_NS6system6detail10sequential3seqE[1];
.global .align 1 .b8 _ZN30_INTERNAL_6560b362_4_k_cu_main6thrust24THRUST_300001_SM_1000_NS6system3cpp3parE[1];
.global .align 1 .b8 _ZN30_INTERNAL_6560b362_4_k_cu_main6thrust24THRUST_300001_SM_1000_NS12placeholders2_1E[1];
.global .align 1 .b8 _ZN30_INTERNAL_6560b362_4_k_cu_main6thrust24THRUST_300001_SM_1000_NS12placeholders2_2E[1];
.global .align 1 .b8 _ZN30_INTERNAL_6560b362_4_k_cu_main6thrust24THRUST_300001_SM_1000_NS12placeholders2_3E[1];
.global .align 1 .b8 _ZN30_INTERNAL_6560b362_4_k_cu_main6thrust24THRUST_300001_SM_1000_NS12placeholders2_4E[1];
.global .align 1 .b8 _ZN30_INTERNAL_6560b362_4_k_cu_main6thrust24THRUST_300001_SM_1000_NS12placeholders2_5E[1];
.global .align 1 .b8 _ZN30_INTERNAL_6560b362_4_k_cu_main6thrust24THRUST_300001_SM_1000_NS12placeholders2_6E[1];
.global .align 1 .b8 _ZN30_INTERNAL_6560b362_4_k_cu_main6thrust24THRUST_300001_SM_1000_NS12placeholders2_7E[1];
.global .align 1 .b8 _ZN30_INTERNAL_6560b362_4_k_cu_main6thrust24THRUST_300001_SM_1000_NS12placeholders2_8E[1];
.global .align 1 .b8 _ZN30_INTERNAL_6560b362_4_k_cu_main6thrust24THRUST_300001_SM_1000_NS12placeholders2_9E[1];
.global .align 1 .b8 _ZN30_INTERNAL_6560b362_4_k_cu_main6thrust24THRUST_300001_SM_1000_NS12placeholders3_10E[1];
.global .align 1 .b8 _ZN30_INTERNAL_6560b362_4_k_cu_main6thrust24THRUST_300001_SM_1000_NS3seqE[1];
.global .align 1 .b8 _ZN30_INTERNAL_6560b362_4_k_cu_main6thrust24THRUST_300001_SM_1000_NS6deviceE[1];

.visible .entry _ZN3cub18CUB_300001_SM_10006detail11EmptyKernelIvEEvv()
{


	ret;

}
	// .globl	_ZN3cub18CUB_300001_SM_10006detail8for_each13static_kernelINS2_12policy_hub_t12policy_500_tEmN6thrust24THRUST_300001_SM_1000_NS8cuda_cub20__uninitialized_fill7functorINS7_7pointerIfNS8_3tagERfNS7_11use_defaultEEEfEEEEvT0_T1_
.visible .entry _ZN3cub18CUB_300001_SM_10006detail8for_each13static_kernelINS2_12policy_hub_t12policy_500_tEmN6thrust24THRUST_300001_SM_1000_NS8cuda_cub20__uninitialized_fill7functorINS7_7pointerIfNS8_3tagERfNS7_11use_defaultEEEfEEEEvT0_T1_(
	.param .u64 _ZN3cub18CUB_300001_SM_10006detail8for_each13static_kernelINS2_12policy_hub_t12policy_500_tEmN6thrust24THRUST_300001_SM_1000_NS8cuda_cub20__uninitialized_fill7functorINS7_7pointerIfNS8_3tagERfNS7_11use_defaultEEEfEEEEvT0_T1__param_0,
	.param .align 8 .b8 _ZN3cub18CUB_300001_SM_10006detail8for_each13static_kernelINS2_12policy_hub_t12policy_500_tEmN6thrust24THRUST_300001_SM_1000_NS8cuda_cub20__uninitialized_fill7functorINS7_7pointerIfNS8_3tagERfNS7_11use_defaultEEEfEEEEvT0_T1__param_1[16]
)
.maxntid 256
{
	.reg .pred 	%p<4>;
	.reg .b16 	%rs<5>;
	.reg .b32 	%r<10>;
	.reg .b32 	%f<3>;
	.reg .b64 	%rd<16>;

	ld.param.f32 	%f2, [_ZN3cub18CUB_300001_SM_10006detail8for_each13static_kernelINS2_12policy_hub_t12policy_500_tEmN6thrust24THRUST_300001_SM_1000_NS8cuda_cub20__uninitialized_fill7functorINS7_7pointerIfNS8_3tagERfNS7_11use_defaultEEEfEEEEvT0_T1__param_1+8];
	ld.param.u64 	%rd4, [_ZN3cub18CUB_300001_SM_10006detail8for_each13static_kernelINS2_12policy_hub_t12policy_500_tEmN6thrust24THRUST_300001_SM_1000_NS8cuda_cub20__uninitialized_fill7functorINS7_7pointerIfNS8_3tagERfNS7_11use_defaultEEEfEEEEvT0_T1__param_1];
	ld.param.u64 	%rd5, [_ZN3cub18CUB_300001_SM_10006detail8for_each13static_kernelINS2_12policy_hub_t12policy_500_tEmN6thrust24THRUST_300001_SM_1000_NS8cuda_cub20__uninitialized_fill7functorINS7_7pointerIfNS8_3tagERfNS7_11use_defaultEEEfEEEEvT0_T1__param_0];
	mov.u32 	%r7, %ctaid.x;
	mul.wide.u32 	%rd1, %r7, 512;
	sub.s64 	%rd2, %rd5, %rd1;
	setp.lt.u64 	%p1, %rd2, 512;
	@%p1 bra 	$L__BB1_2;
	mov.u32 	%r9, %tid.x;
	cvta.to.global.u64 	%rd11, %rd4;
	cvt.u64.u32 	%rd12, %r9;
	add.s64 	%rd13, %rd1, %rd12;
	shl.b64 	%rd14, %rd13, 2;
	add.s64 	%rd15, %rd11, %rd14;
	st.global.f32 	[%rd15], %f2;
	st.global.f32 	[%rd15+1024], %f2;
	bra.uni 	$L__BB1_6;
$L__BB1_2:
	cvta.to.global.u64 	%rd6, %rd4;
	mov.u32 	%r1, %tid.x;
	cvt.u64.u32 	%rd7, %r1;
	setp.le.u64 	%p2, %rd2, %rd7;
	add.s64 	%rd8, %rd1, %rd7;
	shl.b64 	%rd9, %rd8, 2;
	add.s64 	%rd3, %rd6, %rd9;
	@%p2 bra 	$L__BB1_4;
	st.global.f32 	[%rd3], %f2;
$L__BB1_4:
	add.s32 	%r8, %r1, 256;
	cvt.u64.u32 	%rd10, %r8;
	setp.le.u64 	%p3, %rd2, %rd10;
	@%p3 bra 	$L__BB1_6;
	st.global.f32 	[%rd3+1024], %f2;
$L__BB1_6:
	ret;

}
.entry _ZN32_GLOBAL__N__6560b362_4_k_cu_main21compute_forces_kernelEPfi(
	.param .u64 .ptr .align 1 _ZN32_GLOBAL__N__6560b362_4_k_cu_main21compute_forces_kernelEPfi_param_0,
	.param .u32 _ZN32_GLOBAL__N__6560b362_4_k_cu_main21compute_forces_kernelEPfi_param_1
)
{
	.reg .pred 	%p<2>;
	.reg .b32 	%r<7>;
	.reg .b32 	%f<13>;
	.reg .b64 	%rd<5>;

	ld.param.u64 	%rd1, [_ZN32_GLOBAL__N__6560b362_4_k_cu_main21compute_forces_kernelEPfi_param_0];
	ld.param.u32 	%r2, [_ZN32_GLOBAL__N__6560b362_4_k_cu_main21compute_forces_kernelEPfi_param_1];
	mov.u32 	%r3, %ctaid.x;
	mov.u32 	%r4, %ntid.x;
	mov.u32 	%r5, %tid.x;
	mad.lo.s32 	%r1, %r3, %r4, %r5;
	setp.ge.s32 	%p1, %r1, %r2;
	@%p1 bra 	$L__BB2_2;
	cvta.to.global.u64 	%rd2, %rd1;
	shl.b32 	%r6, %r1, 2;
	mul.wide.s32 	%rd3, %r6, 4;
	add.s64 	%rd4, %rd2, %rd3;
	ld.global.f32 	%f1, [%rd4];
	ld.global.f32 	%f2, [%rd4+4];
	mul.f32 	%f3, %f2, %f2;
	fma.rn.f32 	%f4, %f1, %f1, %f3;
	sqrt.rn.f32 	%f5, %f4;
	add.f32 	%f6, %f5, 0f3DCCCCCD;
	mov.f32 	%f7, 0fBF800000;
	div.rn.f32 	%f8, %f7, %f6;
	mul.f32 	%f9, %f1, %f8;
	div.rn.f32 	%f10, %f9, %f5;
	st.global.f32 	[%rd4+8], %f10;
	mul.f32 	%f11, %f2, %f8;
	div.rn.f32 	%f12, %f11, %f5;
	st.global.f32 	[%rd4+12], %f12;
$L__BB2_2:
	ret;

}


// ===== COMPILED SASS (sm_100) =====

	.target	sm_100

	.elftype	@"ET_EXEC"


//--------------------- .note.nv.tkinfo           --------------------------
	.section	.note.nv.tkinfo,"",@"SHT_NOTE"
	.sectionflags	@"SHF_NOTE_NV_TKINFO"
	.tkinfo
        /*0018*/ 	.word	0x00000002
        /*0030*/ 	.string	""
        /*0030*/ 	.string	"ptxas"
        /*0030*/ 	.string	"Cuda compilation tools, release 13.0, V13.0.88"
        /*0030*/ 	.string	"Build cuda_13.0.r13.0/compiler.36424714_0"
        /*0030*/ 	.string	"-arch sm_100 -m 64 "



//--------------------- .note.nv.cuinfo           --------------------------
	.section	.note.nv.cuinfo,"",@"SHT_NOTE"
	.sectionflags	@"SHF_NOTE_NV_CUINFO"
        /*0018*/ 	.short	0x0002
        /*001a*/ 	.short	0x0064
        /*001c*/ 	.short	0x0082
	.zero		2


//--------------------- .nv.info                  --------------------------
	.section	.nv.info,"",@"SHT_CUDA_INFO"
	.align	4


	//----- nvinfo : EIATTR_REGCOUNT
	.align		4
        /*0000*/ 	.byte	0x04, 0x2f
        /*0002*/ 	.short	(.L_46 - .L_45)
	.align		4
.L_45:
        /*0004*/ 	.word	index@(_ZN3cub18CUB_300001_SM_10006detail11EmptyKernelIvEEvv)
        /*0008*/ 	.word	0x00000004


	//----- nvinfo : EIATTR_FRAME_SIZE
	.align		4
.L_46:
        /*000c*/ 	.byte	0x04, 0x11
        /*000e*/ 	.short	(.L_48 - .L_47)
	.align		4
.L_47:
        /*0010*/ 	.word	index@(_ZN3cub18CUB_300001_SM_10006detail11EmptyKernelIvEEvv)
        /*0014*/ 	.word	0x00000000


	//----- nvinfo : EIATTR_REGCOUNT
	.align		4
.L_48:
        /*0018*/ 	.byte	0x04, 0x2f
        /*001a*/ 	.short	(.L_50 - .L_49)
	.align		4
.L_49:
        /*001c*/ 	.word	index@(_ZN3cub18CUB_300001_SM_10006detail8for_each13static_kernelINS2_12policy_hub_t12policy_500_tEmN6thrust24THRUST_300001_SM_1000_NS8cuda_cub20__uninitialized_fill7functorINS7_7pointerIfNS8_3tagERfNS7_11use_defaultEEEfEEEEvT0_T1_)
        /*0020*/ 	.word	0x00000008


	//----- nvinfo : EIATTR_FRAME_SIZE
	.align		4
.L_50:
        /*0024*/ 	.byte	0x04, 0x11
        /*0026*/ 	.short	(.L_52 - .L_51)
	.align		4
.L_51:
        /*0028*/ 	.word	index@(_ZN3cub18CUB_300001_SM_10006detail8for_each13static_kernelINS2_12policy_hub_t12policy_500_tEmN6thrust24THRUST_300001_SM_1000_NS8cuda_cub20__uninitialized_fill7functorINS7_7pointerIfNS8_3tagERfNS7_11use_defaultEEEfEEEEvT0_T1_)
        /*002c*/ 	.word	0x00000000


	//----- nvinfo : EIATTR_REGCOUNT
	.align		4
.L_52:
        /*0030*/ 	.byte	0x04, 0x2f
        /*0032*/ 	.short	(.L_54 - .L_53)
	.align		4
.L_53:
        /*0034*/ 	.word	index@(_ZN32_GLOBAL__N__6560b362_4_k_cu_main21compute_forces_kernelEPfi)
        /*0038*/ 	.word	0x00000013


	//----- nvinfo : EIATTR_FRAME_SIZE
	.align		4
.L_54:
        /*003c*/ 	.byte	0x04, 0x11
        /*003e*/ 	.short	(.L_56 - .L_55)
	.align		4
.L_55:
        /*0040*/ 	.word	index@($__internal_1_$__cuda_sm3x_div_rn_noftz_f32_slowpath)
        /*0044*/ 	.word	0x00000000


	//----- nvinfo : EIATTR_FRAME_SIZE
	.align		4
.L_56:
        /*0048*/ 	.byte	0x04, 0x11
        /*004a*/ 	.short	(.L_58 - .L_57)
	.align		4
.L_57:
        /*004c*/ 	.word	index@($__internal_0_$__cuda_sm20_sqrt_rn_f32_slowpath)
        /*0050*/ 	.word	0x00000000


	//----- nvinfo : EIATTR_FRAME_SIZE
	.align		4
.L_58:
        /*0054*/ 	.byte	0x04, 0x11
        /*0056*/ 	.short	(.L_60 - .L_59)
	.align		4
.L_59:
        /*0058*/ 	.word	index@(_ZN32_GLOBAL__N__6560b362_4_k_cu_main21compute_forces_kernelEPfi)
        /*005c*/ 	.word	0x00000000


	//----- nvinfo : EIATTR_MIN_STACK_SIZE
	.align		4
.L_60:
        /*0060*/ 	.byte	0x04, 0x12
        /*0062*/ 	.short	(.L_62 - .L_61)
	.align		4
.L_61:
        /*0064*/ 	.word	index@(_ZN32_GLOBAL__N__6560b362_4_k_cu_main21compute_forces_kernelEPfi)
        /*0068*/ 	.word	0x00000000


	//----- nvinfo : EIATTR_MIN_STACK_SIZE
	.align		4
.L_62:
        /*006c*/ 	.byte	0x04, 0x12
        /*006e*/ 	.short	(.L_64 - .L_63)
	.align		4
.L_63:
        /*0070*/ 	.word	index@(_ZN3cub18CUB_300001_SM_10006detail8for_each13static_kernelINS2_12policy_hub_t12policy_500_tEmN6thrust24THRUST_300001_SM_1000_NS8cuda_cub20__uninitialized_fill7functorINS7_7pointerIfNS8_3tagERfNS7_11use_defaultEEEfEEEEvT0_T1_)
        /*0074*/ 	.word	0x00000000


	//----- nvinfo : EIATTR_MIN_STACK_SIZE
	.align		4
.L_64:
        /*0078*/ 	.byte	0x04, 0x12
        /*007a*/ 	.short	(.L_66 - .L_65)
	.align		4
.L_65:
        /*007c*/ 	.word	index@(_ZN3cub18CUB_300001_SM_10006detail11EmptyKernelIvEEvv)
        /*0080*/ 	.word	0x00000000
.L_66:


//--------------------- .nv.compat                --------------------------
	.section	.nv.compat,"",@"SHT_CUDA_COMPAT_INFO"
	.align	4
        /*0000*/ 	.byte	0x02, 0x09, 0x00, 0x00, 0x02, 0x02, 0x01, 0x00, 0x02, 0x05, 0x05, 0x00, 0x03, 0x07, 0x01, 0x01
        /*0010*/ 	.byte	0x02, 0x03, 0x00, 0x00, 0x02, 0x06, 0x01, 0x00, 0x04, 0x0b, 0x08, 0x00, 0x01, 0x00, 0x00, 0x00
        /*0020*/ 	.byte	0x00, 0x00, 0x00, 0x00


//--------------------- .nv.info._ZN32_GLOBAL__N__6560b362_4_k_cu_main21compute_forces_kernelEPfi --------------------------
	.section	.nv.info._ZN32_GLOBAL__N__6560b362_4_k_cu_main21compute_forces_kernelEPfi,"",@"SHT_CUDA_INFO"
	.sectionflags	@""
	.align	4


	//----- nvinfo : EIATTR_CUDA_API_VERSION
	.align		4
        /*0000*/ 	.byte	0x04, 0x37
        /*0002*/ 	.short	(.L_68 - .L_67)
.L_67:
        /*0004*/ 	.word	0x00000082


	//----- nvinfo : EIATTR_KPARAM_INFO
	.align		4
.L_68:
        /*0008*/ 	.byte	0x04, 0x17
        /*000a*/ 	.short	(.L_70 - .L_69)
.L_69:
        /*000c*/ 	.word	0x00000000
        /*0010*/ 	.short	0x0001
        /*0012*/ 	.short	0x0008
        /*0014*/ 	.byte	0x00, 0xf0, 0x11, 0x00


	//----- nvinfo : EIATTR_KPARAM_INFO
	.align		4
.L_70:
        /*0018*/ 	.byte	0x04, 0x17
        /*001a*/ 	.short	(.L_72 - .L_71)
.L_71:
        /*001c*/ 	.word	0x00000000
        /*0020*/ 	.short	0x0000
        /*0022*/ 	.short	0x0000
        /*0024*/ 	.byte	0x00, 0xf5, 0x21, 0x00


	//----- nvinfo : EIATTR_SPARSE_MMA_MASK
	.align		4
.L_72:
        /*0028*/ 	.byte	0x03, 0x50
        /*002a*/ 	.short	0x0000


	//----- nvinfo : EIATTR_MAXREG_COUNT
	.align		4
        /*002c*/ 	.byte	0x03, 0x1b
        /*002e*/ 	.short	0x00ff


	//----- nvinfo : EIATTR_MERCURY_ISA_VERSION
	.align		4
        /*0030*/ 	.byte	0x03, 0x5f
        /*0032*/ 	.short	0x0101


	//----- nvinfo : EIATTR_VRC_CTA_INIT_COUNT
	.align		4
        /*0034*/ 	.byte	0x02, 0x4a
	.zero		1
	.zero		1


	//----- nvinfo : EIATTR_EXIT_INSTR_OFFSETS
	.align		4
        /*0038*/ 	.byte	0x04, 0x1c
        /*003a*/ 	.short	(.L_74 - .L_73)


	//   ....[0]....
.L_73:
        /*003c*/ 	.word	0x00000070


	//   ....[1]....
        /*0040*/ 	.word	0x00000510


	//----- nvinfo : EIATTR_CRS_STACK_SIZE
	.align		4
.L_74:
        /*0044*/ 	.byte	0x04, 0x1e
        /*0046*/ 	.short	(.L_76 - .L_75)
.L_75:
        /*0048*/ 	.word	0x00000000


	//----- nvinfo : EIATTR_CBANK_PARAM_SIZE
	.align		4
.L_76:
        /*004c*/ 	.byte	0x03, 0x19
        /*004e*/ 	.short	0x000c


	//----- nvinfo : EIATTR_PARAM_CBANK
	.align		4
        /*0050*/ 	.byte	0x04, 0x0a
        /*0052*/ 	.short	(.L_78 - .L_77)
	.align		4
.L_77:
        /*0054*/ 	.word	index@(.nv.constant0._ZN32_GLOBAL__N__6560b362_4_k_cu_main21compute_forces_kernelEPfi)
        /*0058*/ 	.short	0x0380
        /*005a*/ 	.short	0x000c


	//----- nvinfo : EIATTR_SW_WAR
	.align		4
.L_78:
        /*005c*/ 	.byte	0x04, 0x36
        /*005e*/ 	.short	(.L_80 - .L_79)
.L_79:
        /*0060*/ 	.word	0x00000008
.L_80:


//--------------------- .nv.info._ZN3cub18CUB_300001_SM_10006detail8for_each13static_kernelINS2_12policy_hub_t12policy_500_tEmN6thrust24THRUST_300001_SM_1000_NS8cuda_cub20__uninitialized_fill7functorINS7_7pointerIfNS8_3tagERfNS7_11use_defaultEEEfEEEEvT0_T1_ --------------------------
	.section	.nv.info._ZN3cub18CUB_300001_SM_10006detail8for_each13static_kernelINS2_12policy_hub_t12policy_500_tEmN6thrust24THRUST_300001_SM_1000_NS8cuda_cub20__uninitialized_fill7functorINS7_7pointerIfNS8_3tagERfNS7_11use_defaultEEEfEEEEvT0_T1_,"",@"SHT_CUDA_INFO"
	.sectionflags	@""
	.align	4


	//----- nvinfo : EIATTR_CUDA_API_VERSION
	.align		4
        /*0000*/ 	.byte	0x04, 0x37
        /*0002*/ 	.short	(.L_82 - .L_81)
.L_81:
        /*0004*/ 	.word	0x00000082


	//----- nvinfo : EIATTR_KPARAM_INFO
	.align		4
.L_82:
        /*0008*/ 	.byte	0x04, 0x17
        /*000a*/ 	.short	(.L_84 - .L_83)
.L_83:
        /*000c*/ 	.word	0x00000000
        /*0010*/ 	.short	0x0001
        /*0012*/ 	.short	0x0008
        /*0014*/ 	.byte	0x00, 0xf0, 0x41, 0x00


	//----- nvinfo : EIATTR_KPARAM_INFO
	.align		4
.L_84:
        /*0018*/ 	.byte	0x04, 0x17
        /*001a*/ 	.short	(.L_86 - .L_85)
.L_85:
        /*001c*/ 	.word	0x00000000
        /*0020*/ 	.short	0x0000
        /*0022*/ 	.short	0x0000
        /*0024*/ 	.byte	0x00, 0xf0, 0x21, 0x00


	//----- nvinfo : EIATTR_SPARSE_MMA_MASK
	.align		4
.L_86:
        /*0028*/ 	.byte	0x03, 0x50
        /*002a*/ 	.short	0x0000


	//----- nvinfo : EIATTR_MAXREG_COUNT
	.align		4
        /*002c*/ 	.byte	0x03, 0x1b
        /*002e*/ 	.short	0x00ff


	//----- nvinfo : EIATTR_MERCURY_ISA_VERSION
	.align		4
        /*0030*/ 	.byte	0x03, 0x5f
        /*0032*/ 	.short	0x0101


	//----- nvinfo : EIATTR_VRC_CTA_INIT_COUNT
	.align		4
        /*0034*/ 	.byte	0x02, 0x4a
	.zero		1
	.zero		1


	//----- nvinfo : EIATTR_EXIT_INSTR_OFFSETS
	.align		4
        /*0038*/ 	.byte	0x04, 0x1c
        /*003a*/ 	.short	(.L_88 - .L_87)


	//   ....[0]....
.L_87:
        /*003c*/ 	.word	0x00000130


	//   ....[1]....
        /*0040*/ 	.word	0x00000230


	//   ....[2]....
        /*0044*/ 	.word	0x00000260


	//----- nvinfo : EIATTR_MAX_THREADS
	.align		4
.L_88:
        /*0048*/ 	.byte	0x04, 0x05
        /*004a*/ 	.short	(.L_90 - .L_89)
.L_89:
        /*004c*/ 	.word	0x00000100
        /*0050*/ 	.word	0x00000001
        /*0054*/ 	.word	0x00000001


	//----- nvinfo : EIATTR_CBANK_PARAM_SIZE
	.align		4
.L_90:
        /*0058*/ 	.byte	0x03, 0x19
        /*005a*/ 	.short	0x0018


	//----- nvinfo : EIATTR_PARAM_CBANK
	.align		4
        /*005c*/ 	.byte	0x04, 0x0a
        /*005e*/ 	.short	(.L_92 - .L_91)
	.align		4
.L_91:
        /*0060*/ 	.word	index@(.nv.constant0._ZN3cub18CUB_300001_SM_10006detail8for_each13static_kernelINS2_12policy_hub_t12policy_500_tEmN6thrust24THRUST_300001_SM_1000_NS8cuda_cub20__uninitialized_fill7functorINS7_7pointerIfNS8_3tagERfNS7_11use_defaultEEEfEEEEvT0_T1_)
        /*0064*/ 	.short	0x0380
        /*0066*/ 	.short	0x0018


	//----- nvinfo : EIATTR_SW_WAR
	.align		4
.L_92:
        /*0068*/ 	.byte	0x04, 0x36
        /*006a*/ 	.short	(.L_94 - .L_93)
.L_93:
        /*006c*/ 	.word	0x00000008
.L_94:


//--------------------- .nv.info._ZN3cub18CUB_300001_SM_10006detail11EmptyKernelIvEEvv --------------------------
	.section	.nv.info._ZN3cub18CUB_300001_SM_10006detail11EmptyKernelIvEEvv,"",@"SHT_CUDA_INFO"
	.sectionflags	@""
	.align	4


	//----- nvinfo : EIATTR_CUDA_API_VERSION
	.align		4
        /*0000*/ 	.byte	0x04, 0x37
        /*0002*/ 	.short	(.L_96 - .L_95)
.L_95:
        /*0004*/ 	.word	0x00000082


	//----- nvinfo : EIATTR_SPARSE_MMA_MASK
	.align		4
.L_96:
        /*0008*/ 	.byte	0x03, 0x50
        /*000a*/ 	.short	0x0000


	//----- nvinfo : EIATTR_MAXREG_COUNT
	.align		4
        /*000c*/ 	.byte	0x03, 0x1b
        /*000e*/ 	.short	0x00ff


	//----- nvinfo : EIATTR_MERCURY_ISA_VERSION
	.align		4
        /*0010*/ 	.byte	0x03, 0x5f
        /*0012*/ 	.short	0x0101


	//----- nvinfo : EIATTR_VRC_CTA_INIT_COUNT
	.align		4
        /*0014*/ 	.byte	0x02, 0x4a
	.zero		1
	.zero		1


	//----- nvinfo : EIATTR_EXIT_INSTR_OFFSETS
	.align		4
        /*0018*/ 	.byte	0x04, 0x1c
        /*001a*/ 	.short	(.L_98 - .L_97)


	//   ....[0]....
.L_97:
        /*001c*/ 	.word	0x00000010


	//----- nvinfo : EIATTR_SW_WAR
	.align		4
.L_98:
        /*0020*/ 	.byte	0x04, 0x36
        /*0022*/ 	.short	(.L_100 - .L_99)
.L_99:
        /*0024*/ 	.word	0x00000008
.L_100:


//--------------------- .nv.callgraph             --------------------------
	.section	.nv.callgraph,"",@"SHT_CUDA_CALLGRAPH"
	.align	4
	.sectionentsize	8
	.align		4
        /*0000*/ 	.word	0x00000000
	.align		4
        /*0004*/ 	.word	0xffffffff
	.align		4
        /*0008*/ 	.word	0x00000000
	.align		4
        /*000c*/ 	.word	0xfffffffe
	.align		4
        /*0010*/ 	.word	0x00000000
	.align		4
        /*0014*/ 	.word	0xfffffffd
	.align		4
        /*0018*/ 	.word	0x00000000
	.align		4
        /*001c*/ 	.word	0xfffffffc


//--------------------- .nv.constant4             --------------------------
	.section	.nv.constant4,"a",@progbits
	.align	8
	.align		8
.nv.constant4:
        /*0000*/ 	.dword	_ZN30_INTERNAL_6560b362_4_k_cu_main4cuda3std3__45__cpo5beginE
	.align		8
        /*0008*/ 	.dword	_ZN30_INTERNAL_6560b362_4_k_cu_main4cuda3std3__45__cpo3endE
	.align		8
        /*0010*/ 	.dword	_ZN30_INTERNAL_6560b362_4_k_cu_main4cuda3std3__45__cpo6cbeginE
	.align		8
        /*0018*/ 	.dword	_ZN30_INTERNAL_6560b362_4_k_cu_main4cuda3std3__45__cpo4cendE
	.align		8
        /*0020*/ 	.dword	_ZN30_INTERNAL_6560b362_4_k_cu_main4cuda3std3__45__cpo6rbeginE
	.align		8
        /*0028*/ 	.dword	_ZN30_INTERNAL_6560b362_4_k_cu_main4cuda3std3__45__cpo4rendE
	.align		8
        /*0030*/ 	.dword	_ZN30_INTERNAL_6560b362_4_k_cu_main4cuda3std3__45__cpo7crbeginE
	.align		8
        /*0038*/ 	.dword	_ZN30_INTERNAL_6560b362_4_k_cu_main4cuda3std3__45__cpo5crendE
	.align		8
        /*0040*/ 	.dword	_ZN30_INTERNAL_6560b362_4_k_cu_main4cuda3std3__432_GLOBAL__N__6560b362_4_k_cu_main6ignoreE
	.align		8
        /*0048*/ 	.dword	_ZN30_INTERNAL_6560b362_4_k_cu_main4cuda3std3__419piecewise_constructE
	.align		8
        /*0050*/ 	.dword	_ZN30_INTERNAL_6560b362_4_k_cu_main4cuda3std3__48in_placeE
	.align		8
        /*0058*/ 	.dword	_ZN30_INTERNAL_6560b362_4_k_cu_main4cuda3std3__420unreachable_sentinelE
	.align		8
        /*0060*/ 	.dword	_ZN30_INTERNAL_6560b362_4_k_cu_main4cuda3std3__47nulloptE
	.align		8
        /*0068*/ 	.dword	_ZN30_INTERNAL_6560b362_4_k_cu_main4cuda3std3__48unexpectE
	.align		8
        /*0070*/ 	.dword	_ZN30_INTERNAL_6560b362_4_k_cu_main4cuda3std6ranges3__45__cpo4swapE
	.align		8
        /*0078*/ 	.dword	_ZN30_INTERNAL_6560b362_4_k_cu_main4cuda3std6ranges3__45__cpo9iter_moveE
	.align		8
        /*0080*/ 	.dword	_ZN30_INTERNAL_6560b362_4_k_cu_main4cuda3std6ranges3__45__cpo5beginE
	.align		8
        /*0088*/ 	.dword	_ZN30_INTERNAL_6560b362_4_k_cu_main4cuda3std6ranges3__45__cpo3endE
	.align		8
        /*0090*/ 	.dword	_ZN30_INTERNAL_6560b362_4_k_cu_main4cuda3std6ranges3__45__cpo6cbeginE
	.align		8
        /*0098*/ 	.dword	_ZN30_INTERNAL_6560b362_4_k_cu_main4cuda3std6ranges3__45__cpo4cendE
	.align		8
        /*00a0*/ 	.dword	_ZN30_INTERNAL_6560b362_4_k_cu_main4cuda3std6ranges3__45__cpo7advanceE
	.align		8
        /*00a8*/ 	.dword	_ZN30_INTERNAL_6560b362_4_k_cu_main4cuda3std6ranges3__45__cpo9iter_swapE
	.align		8
        /*00b0*/ 	.dword	_ZN30_INTERNAL_6560b362_4_k_cu_main4cuda3std6ranges3__45__cpo4nextE
	.align		8
        /*00b8*/ 	.dword	_ZN30_INTERNAL_6560b362_4_k_cu_main4cuda3std6ranges3__45__cpo4prevE
	.align		8
        /*00c0*/ 	.dword	_ZN30_INTERNAL_6560b362_4_k_cu_main4cuda3std6ranges3__45__cpo4dataE
	.align		8
        /*00c8*/ 	.dword	_ZN30_INTERNAL_6560b362_4_k_cu_main4cuda3std6ranges3__45__cpo5cdataE
	.align		8
        /*00d0*/ 	.dword	_ZN30_INTERNAL_6560b362_4_k_cu_main4cuda3std6ranges3__45__cpo4sizeE
	.align		8
        /*00d8*/ 	.dword	_ZN30_INTERNAL_6560b362_4_k_cu_main4cuda3std6ranges3__45__cpo5ssizeE
	.align		8
        /*00e0*/ 	.dword	_ZN30_INTERNAL_6560b362_4_k_cu_main4cuda3std6ranges3__45__cpo8distanceE
	.align		8
        /*00e8*/ 	.dword	_ZN30_INTERNAL_6560b362_4_k_cu_main6thrust24THRUST_300001_SM_1000_NS8cuda_cub3parE
	.align		8
        /*00f0*/ 	.dword	_ZN30_INTERNAL_6560b362_4_k_cu_main6thrust24THRUST_300001_SM_1000_NS8cuda_cub10par_nosyncE
	.align		8
        /*00f8*/ 	.dword	_ZN30_INTERNAL_6560b362_4_k_cu_main6thrust24THRUST_300001_SM_1000_NS6system6detail10sequential3seqE
	.align		8
        /*0100*/ 	.dword	_ZN30_INTERNAL_6560b362_4_k_cu_main6thrust24THRUST_300001_SM_1000_NS6system3cpp3parE
	.align		8
        /*0108*/ 	.dword	_ZN30_INTERNAL_6560b362_4_k_cu_main6thrust24THRUST_300001_SM_1000_NS12placeholders2_1E
	.align		8
        /*0110*/ 	.dword	_ZN30_INTERNAL_6560b362_4_k_cu_main6thrust24THRUST_300001_SM_1000_NS12placeholders2_2E
	.align		8
        /*0118*/ 	.dword	_ZN30_INTERNAL_6560b362_4_k_cu_main6thrust24THRUST_300001_SM_1000_NS12placeholders2_3E
	.align		8
        /*0120*/ 	.dword	_ZN30_INTERNAL_6560b362_4_k_cu_main6thrust24THRUST_300001_SM_1000_NS12placeholders2_4E
	.align		8
        /*0128*/ 	.dword	_ZN30_INTERNAL_6560b362_4_k_cu_main6thrust24THRUST_300001_SM_1000_NS12placeholders2_5E
	.align		8
        /*0130*/ 	.dword	_ZN30_INTERNAL_6560b362_4_k_cu_main6thrust24THRUST_300001_SM_1000_NS12placeholders2_6E
	.align		8
        /*0138*/ 	.dword	_ZN30_INTERNAL_6560b362_4_k_cu_main6thrust24THRUST_300001_SM_1000_NS12placeholders2_7E
	.align		8
        /*0140*/ 	.dword	_ZN30_INTERNAL_6560b362_4_k_cu_main6thrust24THRUST_300001_SM_1000_NS12placeholders2_8E
	.align		8
        /*0148*/ 	.dword	_ZN30_INTERNAL_6560b362_4_k_cu_main6thrust24THRUST_300001_SM_1000_NS12placeholders2_9E
	.align		8
        /*0150*/ 	.dword	_ZN30_INTERNAL_6560b362_4_k_cu_main6thrust24THRUST_300001_SM_1000_NS12placeholders3_10E
	.align		8
        /*0158*/ 	.dword	_ZN30_INTERNAL_6560b362_4_k_cu_main6thrust24THRUST_300001_SM_1000_NS3seqE
	.align		8
        /*0160*/ 	.dword	_ZN30_INTERNAL_6560b362_4_k_cu_main6thrust24THRUST_300001_SM_1000_NS6deviceE


//--------------------- .text._ZN32_GLOBAL__N__6560b362_4_k_cu_main21compute_forces_kernelEPfi --------------------------
	.section	.text._ZN32_GLOBAL__N__6560b362_4_k_cu_main21compute_forces_kernelEPfi,"ax",@progbits
	.align	128
.text._ZN32_GLOBAL__N__6560b362_4_k_cu_main21compute_forces_kernelEPfi:
        .type           _ZN32_GLOBAL__N__6560b362_4_k_cu_main21compute_forces_kernelEPfi,@function
        .size           _ZN32_GLOBAL__N__6560b362_4_k_cu_main21compute_forces_kernelEPfi,(.L_x_25 - _ZN32_GLOBAL__N__6560b362_4_k_cu_main21compute_forces_kernelEPfi)
        .other          _ZN32_GLOBAL__N__6560b362_4_k_cu_main21compute_forces_kernelEPfi,@"STO_CUDA_ENTRY STV_DEFAULT"
_ZN32_GLOBAL__N__6560b362_4_k_cu_main21compute_forces_kernelEPfi:
[----:B------:R-:W-:Y:S01]  /*0000*/  LDC R1, c[0x0][0x37c] ;  /* 0x0000df00ff017b82 */ /* 0x000fe20000000800 */
[----:B------:R-:W0:Y:S07]  /*0010*/  S2R R3, SR_TID.X ;  /* 0x0000000000037919 */ /* 0x000e2e0000002100 */
[----:B------:R-:W0:Y:S01]  /*0020*/  S2UR UR4, SR_CTAID.X ;  /* 0x00000000000479c3 */ /* 0x000e220000002500 */
[----:B------:R-:W1:Y:S07]  /*0030*/  LDCU UR5, c[0x0][0x388] ;  /* 0x00007100ff0577ac */ /* 0x000e6e0008000800 */
[----:B------:R-:W0:Y:S02]  /*0040*/  LDC R0, c[0x0][0x360] ;  /* 0x0000d800ff007b82 */ /* 0x000e240000000800 */
[----:B0-----:R-:W-:-:S05]  /*0050*/  IMAD R0, R0, UR4, R3 ;  /* 0x0000000400007c24 */ /* 0x001fca000f8e0203 */
[----:B-1----:R-:W-:-:S13]  /*0060*/  ISETP.GE.AND P0, PT, R0, UR5, PT ;  /* 0x0000000500007c0c */ /* 0x002fda000bf06270 */
[----:B------:R-:W-:Y:S05]  /*0070*/  @P0 EXIT ;  /* 0x000000000000094d */ /* 0x000fea0003800000 */
[----:B------:R-:W0:Y:S01]  /*0080*/  LDC.64 R4, c[0x0][0x380] ;  /* 0x0000e000ff047b82 */ /* 0x000e220000000a00 */
[----:B------:R-:W1:Y:S01]  /*0090*/  LDCU.64 UR4, c[0x0][0x358] ;  /* 0x00006b00ff0477ac */ /* 0x000e620008000a00 */
[----:B------:R-:W-:-:S04]  /*00a0*/  IMAD.SHL.U32 R3, R0, 0x4, RZ ;  /* 0x0000000400037824 */ /* 0x000fc800078e00ff */
[----:B0-----:R-:W-:-:S05]  /*00b0*/  IMAD.WIDE R4, R3, 0x4, R4 ;  /* 0x0000000403047825 */ /* 0x001fca00078e0204 */
[----:B-1----:R-:W2:Y:S04]  /*00c0*/  LDG.E R2, desc[UR4][R4.64+0x4] ;  /* 0x0000040404027981 */ /* 0x002ea8000c1e1900 */
[----:B------:R-:W3:Y:S01]  /*00d0*/  LDG.E R6, desc[UR4][R4.64] ;  /* 0x0000000404067981 */ /* 0x000ee2000c1e1900 */
[----:B------:R-:W-:Y:S01]  /*00e0*/  BSSY.RECONVERGENT B0, `(.L_x_0) ;  /* 0x000000f000007945 */ /* 0x000fe20003800200 */
[----:B--2---:R-:W-:-:S04]  /*00f0*/  FMUL R3, R2, R2 ;  /* 0x0000000202037220 */ /* 0x004fc80000400000 */
[----:B---3--:R-:W-:-:S04]  /*0100*/  FFMA R0, R6, R6, R3 ;  /* 0x0000000606007223 */ /* 0x008fc80000000003 */
[----:B------:R-:W-:Y:S01]  /*0110*/  VIADD R7, R0, 0xf3000000 ;  /* 0xf300000000077836 */ /* 0x000fe20000000000 */
[----:B------:R0:W1:Y:S04]  /*0120*/  MUFU.RSQ R3, R0 ;  /* 0x0000000000037308 */ /* 0x0000680000001400 */
[----:B------:R-:W-:-:S13]  /*0130*/  ISETP.GT.U32.AND P0, PT, R7, 0x727fffff, PT ;  /* 0x727fffff0700780c */ /* 0x000fda0003f04070 */
[----:B01----:R-:W-:Y:S05]  /*0140*/  @!P0 BRA `(.L_x_1) ;  /* 0x0000000000108947 */ /* 0x003fea0003800000 */
[----:B------:R-:W-:-:S07]  /*0150*/  MOV R11, 0x170 ;  /* 0x00000170000b7802 */ /* 0x000fce0000000f00 */
[----:B------:R-:W-:Y:S05]  /*0160*/  CALL.REL.NOINC `($__internal_0_$__cuda_sm20_sqrt_rn_f32_slowpath) ;  /* 0x0000000000ec7944 */ /* 0x000fea0003c00000 */
[----:B------:R-:W-:Y:S01]  /*0170*/  MOV R7, R3 ;  /* 0x0000000300077202 */ /* 0x000fe20000000f00 */
[----:B------:R-:W-:Y:S06]  /*0180*/  BRA `(.L_x_2) ;  /* 0x0000000000107947 */ /* 0x000fec0003800000 */
.L_x_1:
[----:B------:R-:W-:Y:S01]  /*0190*/  FMUL.FTZ R7, R0, R3 ;  /* 0x0000000300077220 */ /* 0x000fe20000410000 */
[----:B------:R-:W-:-:S03]  /*01a0*/  FMUL.FTZ R3, R3, 0.5 ;  /* 0x3f00000003037820 */ /* 0x000fc60000410000 */
[----:B------:R-:W-:-:S04]  /*01b0*/  FFMA R0, -R7, R7, R0 ;  /* 0x0000000707007223 */ /* 0x000fc80000000100 */
[----:B------:R-:W-:-:S07]  /*01c0*/  FFMA R7, R0, R3, R7 ;  /* 0x0000000300077223 */ /* 0x000fce0000000007 */
.L_x_2:
[----:B------:R-:W-:Y:S05]  /*01d0*/  BSYNC.RECONVERGENT B0 ;  /* 0x0000000000007941 */ /* 0x000fea0003800200 */
.L_x_0:
[----:B------:R-:W-:Y:S01]  /*01e0*/  FADD R10, R7, 0.10000000149011611938 ;  /* 0x3dcccccd070a7421 */ /* 0x000fe20000000000 */
[----:B------:R-:W-:Y:S01]  /*01f0*/  UMOV UR6, 0x3f800000 ;  /* 0x3f80000000067882 */ /* 0x000fe20000000000 */
[----:B------:R-:W-:Y:S01]  /*0200*/  BSSY.RECONVERGENT B0, `(.L_x_3) ;  /* 0x000000f000007945 */ /* 0x000fe20003800200 */
[----:B------:R-:W-:Y:S01]  /*0210*/  IMAD.U32 R11, RZ, RZ, UR6 ;  /* 0x00000006ff0b7e24 */ /* 0x000fe2000f8e00ff */
[----:B------:R-:W0:Y:S08]  /*0220*/  MUFU.RCP R0, R10 ;  /* 0x0000000a00007308 */ /* 0x000e300000001000 */
[----:B------:R-:W1:Y:S01]  /*0230*/  FCHK P0, -R11, R10 ;  /* 0x0000000a0b007302 */ /* 0x000e620000000100 */
[----:B0-----:R-:W-:-:S04]  /*0240*/  FFMA R3, -R10, R0, 1 ;  /* 0x3f8000000a037423 */ /* 0x001fc80000000100 */
[----:B------:R-:W-:-:S04]  /*0250*/  FFMA R0, R0, R3, R0 ;  /* 0x0000000300007223 */ /* 0x000fc80000000000 */
[----:B------:R-:W-:-:S04]  /*0260*/  FFMA R9, R0, -1, RZ ;  /* 0xbf80000000097823 */ /* 0x000fc800000000ff */
[----:B------:R-:W-:-:S04]  /*0270*/  FFMA R8, -R10, R9, -1 ;  /* 0xbf8000000a087423 */ /* 0x000fc80000000109 */
[----:B------:R-:W-:Y:S01]  /*0280*/  FFMA R9, R0, R8, R9 ;  /* 0x0000000800097223 */ /* 0x000fe20000000009 */
[----:B-1----:R-:W-:Y:S06]  /*0290*/  @!P0 BRA `(.L_x_4) ;  /* 0x0000000000148947 */ /* 0x002fec0003800000 */
[----:B------:R-:W-:Y:S02]  /*02a0*/  HFMA2 R0, -RZ, RZ, -1.875, 0 ;  /* 0xbf800000ff007431 */ /* 0x000fe400000001ff */
[----:B------:R-:W-:Y:S01]  /*02b0*/  IMAD.MOV.U32 R3, RZ, RZ, R10 ;  /* 0x000000ffff037224 */ /* 0x000fe200078e000a */
[----:B------:R-:W-:-:S07]  /*02c0*/  MOV R8, 0x2e0 ;  /* 0x000002e000087802 */ /* 0x000fce0000000f00 */
[----:B------:R-:W-:Y:S05]  /*02d0*/  CALL.REL.NOINC `($__internal_1_$__cuda_sm3x_div_rn_noftz_f32_slowpath) ;  /* 0x0000000000e87944 */ /* 0x000fea0003c00000 */
[----:B------:R-:W-:-:S07]  /*02e0*/  IMAD.MOV.U32 R9, RZ, RZ, R0 ;  /* 0x000000ffff097224 */ /* 0x000fce00078e0000 */
.L_x_4:
[----:B------:R-:W-:Y:S05]  /*02f0*/  BSYNC.RECONVERGENT B0 ;  /* 0x0000000000007941 */ /* 0x000fea0003800200 */
.L_x_3:
[----:B------:R-:W0:Y:S01]  /*0300*/  MUFU.RCP R8, R7 ;  /* 0x0000000700087308 */ /* 0x000e220000001000 */
[----:B------:R-:W-:Y:S01]  /*0310*/  FMUL R0, R6, R9 ;  /* 0x0000000906007220 */ /* 0x000fe20000400000 */
[----:B------:R-:W-:Y:S06]  /*0320*/  BSSY.RECONVERGENT B0, `(.L_x_5) ;  /* 0x000000c000007945 */ /* 0x000fec0003800200 */
[----:B------:R-:W1:Y:S01]  /*0330*/  FCHK P0, R0, R7 ;  /* 0x0000000700007302 */ /* 0x000e620000000000 */
[----:B0-----:R-:W-:-:S04]  /*0340*/  FFMA R3, R8, -R7, 1 ;  /* 0x3f80000008037423 */ /* 0x001fc80000000807 */
[----:B------:R-:W-:-:S04]  /*0350*/  FFMA R3, R8, R3, R8 ;  /* 0x0000000308037223 */ /* 0x000fc80000000008 */
[----:B------:R-:W-:-:S04]  /*0360*/  FFMA R6, R0, R3, RZ ;  /* 0x0000000300067223 */ /* 0x000fc800000000ff */
[----:B------:R-:W-:-:S04]  /*0370*/  FFMA R8, R6, -R7, R0 ;  /* 0x8000000706087223 */ /* 0x000fc80000000000 */
[----:B------:R-:W-:Y:S01]  /*0380*/  FFMA R3, R3, R8, R6 ;  /* 0x0000000803037223 */ /* 0x000fe20000000006 */
[----:B-1----:R-:W-:Y:S06]  /*0390*/  @!P0 BRA `(.L_x_6) ;  /* 0x0000000000108947 */ /* 0x002fec0003800000 */
[----:B------:R-:W-:Y:S01]  /*03a0*/  IMAD.MOV.U32 R3, RZ, RZ, R7 ;  /* 0x000000ffff037224 */ /* 0x000fe200078e0007 */
[----:B------:R-:W-:-:S07]  /*03b0*/  MOV R8, 0x3d0 ;  /* 0x000003d000087802 */ /* 0x000fce0000000f00 */
[----:B------:R-:W-:Y:S05]  /*03c0*/  CALL.REL.NOINC `($__internal_1_$__cuda_sm3x_div_rn_noftz_f32_slowpath) ;  /* 0x0000000000ac7944 */ /* 0x000fea0003c00000 */
[----:B------:R-:W-:-:S07]  /*03d0*/  MOV R3, R0 ;  /* 0x0000000000037202 */ /* 0x000fce0000000f00 */
.L_x_6:
[----:B------:R-:W-:Y:S05]  /*03e0*/  BSYNC.RECONVERGENT B0 ;  /* 0x0000000000007941 */ /* 0x000fea0003800200 */
.L_x_5:
[----:B------:R-:W0:Y:S01]  /*03f0*/  MUFU.RCP R0, R7 ;  /* 0x0000000700007308 */ /* 0x000e220000001000 */
[----:B------:R-:W-:Y:S01]  /*0400*/  FMUL R11, R2, R9 ;  /* 0x00000009020b7220 */ /* 0x000fe20000400000 */
[----:B------:R1:W-:Y:S01]  /*0410*/  STG.E desc[UR4][R4.64+0x8], R3 ;  /* 0x0000080304007986 */ /* 0x0003e2000c101904 */
[----:B------:R-:W-:Y:S05]  /*0420*/  BSSY.RECONVERGENT B0, `(.L_x_7) ;  /* 0x000000d000007945 */ /* 0x000fea0003800200 */
[----:B------:R-:W2:Y:S01]  /*0430*/  FCHK P0, R11, R7 ;  /* 0x000000070b007302 */ /* 0x000ea20000000000 */
[----:B0-----:R-:W-:-:S04]  /*0440*/  FFMA R13, R0, -R7, 1 ;  /* 0x3f800000000d7423 */ /* 0x001fc80000000807 */
[----:B------:R-:W-:-:S04]  /*0450*/  FFMA R0, R0, R13, R0 ;  /* 0x0000000d00007223 */ /* 0x000fc80000000000 */
[----:B------:R-:W-:-:S04]  /*0460*/  FFMA R2, R0, R11, RZ ;  /* 0x0000000b00027223 */ /* 0x000fc800000000ff */
[----:B------:R-:W-:-:S04]  /*0470*/  FFMA R9, R2, -R7, R11 ;  /* 0x8000000702097223 */ /* 0x000fc8000000000b */
[----:B------:R-:W-:Y:S01]  /*0480*/  FFMA R9, R0, R9, R2 ;  /* 0x0000000900097223 */ /* 0x000fe20000000002 */
[----:B-12---:R-:W-:Y:S06]  /*0490*/  @!P0 BRA `(.L_x_8) ;  /* 0x0000000000148947 */ /* 0x006fec0003800000 */
[----:B------:R-:W-:Y:S01]  /*04a0*/  IMAD.MOV.U32 R0, RZ, RZ, R11 ;  /* 0x000000ffff007224 */ /* 0x000fe200078e000b */
[----:B------:R-:W-:Y:S01]  /*04b0*/  MOV R8, 0x4e0 ;  /* 0x000004e000087802 */ /* 0x000fe20000000f00 */
[----:B------:R-:W-:-:S07]  /*04c0*/  IMAD.MOV.U32 R3, RZ, RZ, R7 ;  /* 0x000000ffff037224 */ /* 0x000fce00078e0007 */
[----:B------:R-:W-:Y:S05]  /*04d0*/  CALL.REL.NOINC `($__internal_1_$__cuda_sm3x_div_rn_noftz_f32_slowpath) ;  /* 0x0000000000687944 */ /* 0x000fea0003c00000 */
[----:B------:R-:W-:-:S07]  /*04e0*/  MOV R9, R0 ;  /* 0x0000000000097202 */ /* 0x000fce0000000f00 */
.L_x_8:
[----:B------:R-:W-:Y:S05]  /*04f0*/  BSYNC.RECONVERGENT B0 ;  /* 0x0000000000007941 */ /* 0x000fea0003800200 */
.L_x_7:
[----:B------:R-:W-:Y:S01]  /*0500*/  STG.E desc[UR4][R4.64+0xc], R9 ;  /* 0x00000c0904007986 */ /* 0x000fe2000c101904 */
[----:B------:R-:W-:Y:S05]  /*0510*/  EXIT ;  /* 0x000000000000794d */ /* 0x000fea0003800000 */
        .weak           $__internal_0_$__cuda_sm20_sqrt_rn_f32_slowpath
        .type           $__internal_0_$__cuda_sm20_sqrt_rn_f32_slowpath,@function
        .size           $__internal_0_$__cuda_sm20_sqrt_rn_f32_slowpath,($__internal_1_$__cuda_sm3x_div_rn_noftz_f32_slowpath - $__internal_0_$__cuda_sm20_sqrt_rn_f32_slowpath)
$__internal_0_$__cuda_sm20_sqrt_rn_f32_slowpath:
[----:B------:R-:W-:-:S13]  /*0520*/  LOP3.LUT P0, RZ, R0, 0x7fffffff, RZ, 0xc0, !PT ;  /* 0x7fffffff00ff7812 */ /* 0x000fda000780c0ff */
[----:B------:R-:W-:Y:S01]  /*0530*/  @!P0 IMAD.MOV.U32 R3, RZ, RZ, R0 ;  /* 0x000000ffff038224 */ /* 0x000fe200078e0000 */
[----:B------:R-:W-:Y:S06]  /*0540*/  @!P0 BRA `(.L_x_9) ;  /* 0x0000000000408947 */ /* 0x000fec0003800000 */
[----:B------:R-:W-:-:S13]  /*0550*/  FSETP.GEU.FTZ.AND P0, PT, R0, RZ, PT ;  /* 0x000000ff0000720b */ /* 0x000fda0003f1e000 */
[----:B------:R-:W-:Y:S01]  /*0560*/  @!P0 IMAD.MOV.U32 R3, RZ, RZ, 0x7fffffff ;  /* 0x7fffffffff038424 */ /* 0x000fe200078e00ff */
[----:B------:R-:W-:Y:S06]  /*0570*/  @!P0 BRA `(.L_x_9) ;  /* 0x0000000000348947 */ /* 0x000fec0003800000 */
[----:B------:R-:W-:-:S13]  /*0580*/  FSETP.GTU.FTZ.AND P0, PT, |R0|, +INF , PT ;  /* 0x7f8000000000780b */ /* 0x000fda0003f1c200 */
[----:B------:R-:W-:Y:S01]  /*0590*/  @P0 FADD.FTZ R3, R0, 1 ;  /* 0x3f80000000030421 */ /* 0x000fe20000010000 */
[----:B------:R-:W-:Y:S06]  /*05a0*/  @P0 BRA `(.L_x_9) ;  /* 0x0000000000280947 */ /* 0x000fec0003800000 */
[----:B------:R-:W-:-:S13]  /*05b0*/  FSETP.NEU.FTZ.AND P0, PT, |R0|, +INF , PT ;  /* 0x7f8000000000780b */ /* 0x000fda0003f1d200 */
[----:B------:R-:W-:-:S04]  /*05c0*/  @P0 FFMA R7, R0, 1.84467440737095516160e+19, RZ ;  /* 0x5f80000000070823 */ /* 0x000fc800000000ff */
[----:B------:R-:W0:Y:S02]  /*05d0*/  @P0 MUFU.RSQ R8, R7 ;  /* 0x0000000700080308 */ /* 0x000e240000001400 */
[----:B0-----:R-:W-:Y:S01]  /*05e0*/  @P0 FMUL.FTZ R10, R7, R8 ;  /* 0x00000008070a0220 */ /* 0x001fe20000410000 */
[----:B------:R-:W-:-:S03]  /*05f0*/  @P0 FMUL.FTZ R8, R8, 0.5 ;  /* 0x3f00000008080820 */ /* 0x000fc60000410000 */
[----:B------:R-:W-:-:S04]  /*0600*/  @P0 FADD.FTZ R3, -R10, -RZ ;  /* 0x800000ff0a030221 */ /* 0x000fc80000010100 */
[----:B------:R-:W-:Y:S01]  /*0610*/  @P0 FFMA R9, R10, R3, R7 ;  /* 0x000000030a090223 */ /* 0x000fe20000000007 */
[----:B------:R-:W-:-:S03]  /*0620*/  @!P0 MOV R3, R0 ;  /* 0x0000000000038202 */ /* 0x000fc60000000f00 */
[----:B------:R-:W-:-:S04]  /*0630*/  @P0 FFMA R8, R9, R8, R10 ;  /* 0x0000000809080223 */ /* 0x000fc8000000000a */
[----:B------:R-:W-:-:S07]  /*0640*/  @P0 FMUL.FTZ R3, R8, 2.3283064365386962891e-10 ;  /* 0x2f80000008030820 */ /* 0x000fce0000410000 */
.L_x_9:
[----:B------:R-:W-:Y:S02]  /*0650*/  IMAD.MOV.U32 R8, RZ, RZ, R11 ;  /* 0x000000ffff087224 */ /* 0x000fe400078e000b */
[----:B------:R-:W-:-:S04]  /*0660*/  IMAD.MOV.U32 R9, RZ, RZ, 0x0 ;  /* 0x00000000ff097424 */ /* 0x000fc800078e00ff */
[----:B------:R-:W-:Y:S05]  /*0670*/  RET.REL.NODEC R8 `(_ZN32_GLOBAL__N__6560b362_4_k_cu_main21compute_forces_kernelEPfi) ;  /* 0xfffffff808607950 */ /* 0x000fea0003c3ffff */
        .weak           $__internal_1_$__cuda_sm3x_div_rn_noftz_f32_slowpath
        .type           $__internal_1_$__cuda_sm3x_div_rn_noftz_f32_slowpath,@function
        .size           $__internal_1_$__cuda_sm3x_div_rn_noftz_f32_slowpath,(.L_x_25 - $__internal_1_$__cuda_sm3x_div_rn_noftz_f32_slowpath)
$__internal_1_$__cuda_sm3x_div_rn_noftz_f32_slowpath:
[----:B------:R-:W-:Y:S01]  /*0680*/  SHF.R.U32.HI R11, RZ, 0x17, R3 ;  /* 0x00000017ff0b7819 */ /* 0x000fe20000011603 */
[----:B------:R-:W-:Y:S01]  /*0690*/  BSSY.RECONVERGENT B1, `(.L_x_10) ;  /* 0x0000062000017945 */ /* 0x000fe20003800200 */
[----:B------:R-:W-:Y:S02]  /*06a0*/  SHF.R.U32.HI R10, RZ, 0x17, R0 ;  /* 0x00000017ff0a7819 */ /* 0x000fe40000011600 */
[----:B------:R-:W-:Y:S02]  /*06b0*/  LOP3.LUT R11, R11, 0xff, RZ, 0xc0, !PT ;  /* 0x000000ff0b0b7812 */ /* 0x000fe400078ec0ff */
[----:B------:R-:W-:Y:S02]  /*06c0*/  LOP3.LUT R14, R10, 0xff, RZ, 0xc0, !PT ;  /* 0x000000ff0a0e7812 */ /* 0x000fe400078ec0ff */
[----:B------:R-:W-:-:S03]  /*06d0*/  IADD3 R13, PT, PT, R11, -0x1, RZ ;  /* 0xffffffff0b0d7810 */ /* 0x000fc60007ffe0ff */
[----:B------:R-:W-:Y:S01]  /*06e0*/  VIADD R12, R14, 0xffffffff ;  /* 0xffffffff0e0c7836 */ /* 0x000fe20000000000 */
[----:B------:R-:W-:-:S04]  /*06f0*/  ISETP.GT.U32.AND P0, PT, R13, 0xfd, PT ;  /* 0x000000fd0d00780c */ /* 0x000fc80003f04070 */
[----:B------:R-:W-:-:S13]  /*0700*/  ISETP.GT.U32.OR P0, PT, R12, 0xfd, P0 ;  /* 0x000000fd0c00780c */ /* 0x000fda0000704470 */
[----:B------:R-:W-:Y:S01]  /*0710*/  @!P0 MOV R10, RZ ;  /* 0x000000ff000a8202 */ /* 0x000fe20000000f00 */
[----:B------:R-:W-:Y:S06]  /*0720*/  @!P0 BRA `(.L_x_11) ;  /* 0x00000000005c8947 */ /* 0x000fec0003800000 */
[----:B------:R-:W-:Y:S02]  /*0730*/  FSETP.GTU.FTZ.AND P0, PT, |R0|, +INF , PT ;  /* 0x7f8000000000780b */ /* 0x000fe40003f1c200 */
[----:B------:R-:W-:-:S04]  /*0740*/  FSETP.GTU.FTZ.AND P1, PT, |R3|, +INF , PT ;  /* 0x7f8000000300780b */ /* 0x000fc80003f3c200 */
[----:B------:R-:W-:-:S13]  /*0750*/  PLOP3.LUT P0, PT, P0, P1, PT, 0xf8, 0x8f ;  /* 0x00000000008f781c */ /* 0x000fda0000703f70 */
[----:B------:R-:W-:Y:S05]  /*0760*/  @P0 BRA `(.L_x_12) ;  /* 0x00000004004c0947 */ /* 0x000fea0003800000 */
[----:B------:R-:W-:-:S13]  /*0770*/  LOP3.LUT P0, RZ, R3, 0x7fffffff, R0, 0xc8, !PT ;  /* 0x7fffffff03ff7812 */ /* 0x000fda000780c800 */
[----:B------:R-:W-:Y:S05]  /*0780*/  @!P0 BRA `(.L_x_13) ;  /* 0x00000004003c8947 */ /* 0x000fea0003800000 */
[C---:B------:R-:W-:Y:S02]  /*0790*/  FSETP.NEU.FTZ.AND P2, PT, |R0|.reuse, +INF , PT ;  /* 0x7f8000000000780b */ /* 0x040fe40003f5d200 */
[----:B------:R-:W-:Y:S02]  /*07a0*/  FSETP.NEU.FTZ.AND P1, PT, |R3|, +INF , PT ;  /* 0x7f8000000300780b */ /* 0x000fe40003f3d200 */
[----:B------:R-:W-:-:S11]  /*07b0*/  FSETP.NEU.FTZ.AND P0, PT, |R0|, +INF , PT ;  /* 0x7f8000000000780b */ /* 0x000fd60003f1d200 */
[----:B------:R-:W-:Y:S05]  /*07c0*/  @!P1 BRA !P2, `(.L_x_13) ;  /* 0x00000004002c9947 */ /* 0x000fea0005000000 */
[----:B------:R-:W-:-:S04]  /*07d0*/  LOP3.LUT P2, RZ, R0, 0x7fffffff, RZ, 0xc0, !PT ;  /* 0x7fffffff00ff7812 */ /* 0x000fc8000784c0ff */
[----:B------:R-:W-:-:S13]  /*07e0*/  PLOP3.LUT P1, PT, P1, P2, PT, 0x2f, 0xf2 ;  /* 0x0000000000f2781c */ /* 0x000fda0000f24577 */
[----:B------:R-:W-:Y:S05]  /*07f0*/  @P1 BRA `(.L_x_14) ;  /* 0x0000000400181947 */ /* 0x000fea0003800000 */
[----:B------:R-:W-:-:S04]  /*0800*/  LOP3.LUT P1, RZ, R3, 0x7fffffff, RZ, 0xc0, !PT ;  /* 0x7fffffff03ff7812 */ /* 0x000fc8000782c0ff */
[----:B------:R-:W-:-:S13]  /*0810*/  PLOP3.LUT P0, PT, P0, P1, PT, 0x2f, 0xf2 ;  /* 0x0000000000f2781c */ /* 0x000fda0000702577 */
[----:B------:R-:W-:Y:S05]  /*0820*/  @P0 BRA `(.L_x_15) ;  /* 0x0000000400000947 */ /* 0x000fea0003800000 */
[----:B------:R-:W-:Y:S02]  /*0830*/  ISETP.GE.AND P0, PT, R12, RZ, PT ;  /* 0x000000ff0c00720c */ /* 0x000fe40003f06270 */
[----:B------:R-:W-:-:S11]  /*0840*/  ISETP.GE.AND P1, PT, R13, RZ, PT ;  /* 0x000000ff0d00720c */ /* 0x000fd60003f26270 */
[----:B------:R-:W-:Y:S01]  /*0850*/  @P0 IMAD.MOV.U32 R10, RZ, RZ, RZ ;  /* 0x000000ffff0a0224 */ /* 0x000fe200078e00ff */
[----:B------:R-:W-:Y:S01]  /*0860*/  @!P0 MOV R10, 0xffffffc0 ;  /* 0xffffffc0000a8802 */ /* 0x000fe20000000f00 */
[----:B------:R-:W-:Y:S01]  /*0870*/  @!P0 FFMA R0, R0, 1.84467440737095516160e+19, RZ ;  /* 0x5f80000000008823 */ /* 0x000fe200000000ff */
[----:B------:R-:W-:-:S03]  /*0880*/  @!P1 FFMA R3, R3, 1.84467440737095516160e+19, RZ ;  /* 0x5f80000003039823 */ /* 0x000fc600000000ff */
[----:B------:R-:W-:-:S07]  /*0890*/  @!P1 VIADD R10, R10, 0x40 ;  /* 0x000000400a0a9836 */ /* 0x000fce0000000000 */
.L_x_11:
[----:B------:R-:W-:Y:S01]  /*08a0*/  LEA R12, R11, 0xc0800000, 0x17 ;  /* 0xc08000000b0c7811 */ /* 0x000fe200078eb8ff */
[----:B------:R-:W-:Y:S03]  /*08b0*/  BSSY.RECONVERGENT B2, `(.L_x_16) ;  /* 0x0000036000027945 */ /* 0x000fe60003800200 */
[----:B------:R-:W-:Y:S01]  /*08c0*/  IADD3 R12, PT, PT, -R12, R3, RZ ;  /* 0x000000030c0c7210 */ /* 0x000fe20007ffe1ff */
[----:B------:R-:W-:-:S03]  /*08d0*/  VIADD R3, R14, 0xffffff81 ;  /* 0xffffff810e037836 */ /* 0x000fc60000000000 */
[----:B------:R-:W0:Y:S01]  /*08e0*/  MUFU.RCP R13, R12 ;  /* 0x0000000c000d7308 */ /* 0x000e220000001000 */
[----:B------:R-:W-:Y:S01]  /*08f0*/  FADD.FTZ R15, -R12, -RZ ;  /* 0x800000ff0c0f7221 */ /* 0x000fe20000010100 */
[C---:B------:R-:W-:Y:S01]  /*0900*/  IMAD R0, R3.reuse, -0x800000, R0 ;  /* 0xff80000003007824 */ /* 0x040fe200078e0200 */
[----:B------:R-:W-:-:S04]  /*0910*/  IADD3 R11, PT, PT, R3, 0x7f, -R11 ;  /* 0x0000007f030b7810 */ /* 0x000fc80007ffe80b */
[----:B------:R-:W-:Y:S01]  /*0920*/  IADD3 R11, PT, PT, R11, R10, RZ ;  /* 0x0000000a0b0b7210 */ /* 0x000fe20007ffe0ff */
[----:B0-----:R-:W-:-:S04]  /*0930*/  FFMA R14, R13, R15, 1 ;  /* 0x3f8000000d0e7423 */ /* 0x001fc8000000000f */
[----:B------:R-:W-:-:S04]  /*0940*/  FFMA R16, R13, R14, R13 ;  /* 0x0000000e0d107223 */ /* 0x000fc8000000000d */
[----:B------:R-:W-:-:S04]  /*0950*/  FFMA R13, R0, R16, RZ ;  /* 0x00000010000d7223 */ /* 0x000fc800000000ff */
[----:B------:R-:W-:-:S04]  /*0960*/  FFMA R14, R15, R13, R0 ;  /* 0x0000000d0f0e7223 */ /* 0x000fc80000000000 */
[----:B------:R-:W-:-:S04]  /*0970*/  FFMA R13, R16, R14, R13 ;  /* 0x0000000e100d7223 */ /* 0x000fc8000000000d */
[----:B------:R-:W-:-:S04]  /*0980*/  FFMA R14, R15, R13, R0 ;  /* 0x0000000d0f0e7223 */ /* 0x000fc80000000000 */
[----:B------:R-:W-:-:S05]  /*0990*/  FFMA R0, R16, R14, R13 ;  /* 0x0000000e10007223 */ /* 0x000fca000000000d */
[----:B------:R-:W-:-:S04]  /*09a0*/  SHF.R.U32.HI R3, RZ, 0x17, R0 ;  /* 0x00000017ff037819 */ /* 0x000fc80000011600 */
[----:B------:R-:W-:-:S05]  /*09b0*/  LOP3.LUT R3, R3, 0xff, RZ, 0xc0, !PT ;  /* 0x000000ff03037812 */ /* 0x000fca00078ec0ff */
[----:B------:R-:W-:-:S05]  /*09c0*/  IMAD.IADD R15, R3, 0x1, R11 ;  /* 0x00000001030f7824 */ /* 0x000fca00078e020b */
[----:B------:R-:W-:-:S04]  /*09d0*/  IADD3 R3, PT, PT, R15, -0x1, RZ ;  /* 0xffffffff0f037810 */ /* 0x000fc80007ffe0ff */
[----:B------:R-:W-:-:S13]  /*09e0*/  ISETP.GE.U32.AND P0, PT, R3, 0xfe, PT ;  /* 0x000000fe0300780c */ /* 0x000fda0003f06070 */
[----:B------:R-:W-:Y:S05]  /*09f0*/  @!P0 BRA `(.L_x_17) ;  /* 0x0000000000808947 */ /* 0x000fea0003800000 */
[----:B------:R-:W-:-:S13]  /*0a00*/  ISETP.GT.AND P0, PT, R15, 0xfe, PT ;  /* 0x000000fe0f00780c */ /* 0x000fda0003f04270 */
[----:B------:R-:W-:Y:S05]  /*0a10*/  @P0 BRA `(.L_x_18) ;  /* 0x00000000006c0947 */ /* 0x000fea0003800000 */
[----:B------:R-:W-:-:S13]  /*0a20*/  ISETP.GE.AND P0, PT, R15, 0x1, PT ;  /* 0x000000010f00780c */ /* 0x000fda0003f06270 */
[----:B------:R-:W-:Y:S05]  /*0a30*/  @P0 BRA `(.L_x_19) ;  /* 0x0000000000740947 */ /* 0x000fea0003800000 */
[----:B------:R-:W-:Y:S02]  /*0a40*/  ISETP.GE.AND P0, PT, R15, -0x18, PT ;  /* 0xffffffe80f00780c */ /* 0x000fe40003f06270 */
[----:B------:R-:W-:-:S11]  /*0a50*/  LOP3.LUT R0, R0, 0x80000000, RZ, 0xc0, !PT ;  /* 0x8000000000007812 */ /* 0x000fd600078ec0ff */
[----:B------:R-:W-:Y:S05]  /*0a60*/  @!P0 BRA `(.L_x_19) ;  /* 0x0000000000688947 */ /* 0x000fea0003800000 */
[CCC-:B------:R-:W-:Y:S01]  /*0a70*/  FFMA.RZ R3, R16.reuse, R14.reuse, R13.reuse ;  /* 0x0000000e10037223 */ /* 0x1c0fe2000000c00d */
[C---:B------:R-:W-:Y:S02]  /*0a80*/  VIADD R12, R15.reuse, 0x20 ;  /* 0x000000200f0c7836 */ /* 0x040fe40000000000 */
[CCC-:B------:R-:W-:Y:S01]  /*0a90*/  FFMA.RM R10, R16.reuse, R14.reuse, R13.reuse ;  /* 0x0000000e100a7223 */ /* 0x1c0fe2000000400d */
[----:B------:R-:W-:Y:S02]  /*0aa0*/  ISETP.NE.AND P2, PT, R15, RZ, PT ;  /* 0x000000ff0f00720c */ /* 0x000fe40003f45270 */
[----:B------:R-:W-:Y:S01]  /*0ab0*/  LOP3.LUT R11, R3, 0x7fffff, RZ, 0xc0, !PT ;  /* 0x007fffff030b7812 */ /* 0x000fe200078ec0ff */
[----:B------:R-:W-:Y:S01]  /*0ac0*/  FFMA.RP R3, R16, R14, R13 ;  /* 0x0000000e10037223 */ /* 0x000fe2000000800d */
[----:B------:R-:W-:Y:S02]  /*0ad0*/  ISETP.NE.AND P1, PT, R15, RZ, PT ;  /* 0x000000ff0f00720c */ /* 0x000fe40003f25270 */
[----:B------:R-:W-:-:S02]  /*0ae0*/  LOP3.LUT R11, R11, 0x800000, RZ, 0xfc, !PT ;  /* 0x008000000b0b7812 */ /* 0x000fc400078efcff */
[----:B------:R-:W-:Y:S02]  /*0af0*/  IADD3 R13, PT, PT, -R15, RZ, RZ ;  /* 0x000000ff0f0d7210 */ /* 0x000fe40007ffe1ff */
[----:B------:R-:W-:Y:S02]  /*0b00*/  SHF.L.U32 R12, R11, R12, RZ ;  /* 0x0000000c0b0c7219 */ /* 0x000fe400000006ff */
[----:B------:R-:W-:Y:S02]  /*0b10*/  FSETP.NEU.FTZ.AND P0, PT, R3, R10, PT ;  /* 0x0000000a0300720b */ /* 0x000fe40003f1d000 */
[----:B------:R-:W-:Y:S02]  /*0b20*/  SEL R10, R13, RZ, P2 ;  /* 0x000000ff0d0a7207 */ /* 0x000fe40001000000 */
[----:B------:R-:W-:Y:S02]  /*0b30*/  ISETP.NE.AND P1, PT, R12, RZ, P1 ;  /* 0x000000ff0c00720c */ /* 0x000fe40000f25270 */
[----:B------:R-:W-:-:S02]  /*0b40*/  SHF.R.U32.HI R10, RZ, R10, R11 ;  /* 0x0000000aff0a7219 */ /* 0x000fc4000001160b */
[----:B------:R-:W-:Y:S02]  /*0b50*/  PLOP3.LUT P0, PT, P0, P1, PT, 0xf8, 0x8f ;  /* 0x00000000008f781c */ /* 0x000fe40000703f70 */
[----:B------:R-:W-:Y:S02]  /*0b60*/  SHF.R.U32.HI R12, RZ, 0x1, R10 ;  /* 0x00000001ff0c7819 */ /* 0x000fe4000001160a */
[----:B------:R-:W-:-:S04]  /*0b70*/  SEL R3, RZ, 0x1, !P0 ;  /* 0x00000001ff037807 */ /* 0x000fc80004000000 */
[----:B------:R-:W-:-:S04]  /*0b80*/  LOP3.LUT R3, R3, 0x1, R12, 0xf8, !PT ;  /* 0x0000000103037812 */ /* 0x000fc800078ef80c */
[----:B------:R-:W-:-:S05]  /*0b90*/  LOP3.LUT R3, R3, R10, RZ, 0xc0, !PT ;  /* 0x0000000a03037212 */ /* 0x000fca00078ec0ff */
[----:B------:R-:W-:-:S05]  /*0ba0*/  IMAD.IADD R3, R12, 0x1, R3 ;  /* 0x000000010c037824 */ /* 0x000fca00078e0203 */
[----:B------:R-:W-:Y:S01]  /*0bb0*/  LOP3.LUT R0, R3, R0, RZ, 0xfc, !PT ;  /* 0x0000000003007212 */ /* 0x000fe200078efcff */
[----:B------:R-:W-:Y:S06]  /*0bc0*/  BRA `(.L_x_19) ;  /* 0x0000000000107947 */ /* 0x000fec0003800000 */
.L_x_18:
[----:B------:R-:W-:-:S04]  /*0bd0*/  LOP3.LUT R0, R0, 0x80000000, RZ, 0xc0, !PT ;  /* 0x8000000000007812 */ /* 0x000fc800078ec0ff */
[----:B------:R-:W-:Y:S01]  /*0be0*/  LOP3.LUT R0, R0, 0x7f800000, RZ, 0xfc, !PT ;  /* 0x7f80000000007812 */ /* 0x000fe200078efcff */
[----:B------:R-:W-:Y:S06]  /*0bf0*/  BRA `(.L_x_19) ;  /* 0x0000000000047947 */ /* 0x000fec0003800000 */
.L_x_17:
[----:B------:R-:W-:-:S07]  /*0c00*/  LEA R0, R11, R0, 0x17 ;  /* 0x000000000b007211 */ /* 0x000fce00078eb8ff */
.L_x_19:
[----:B------:R-:W-:Y:S05]  /*0c10*/  BSYNC.RECONVERGENT B2 ;  /* 0x0000000000027941 */ /* 0x000fea0003800200 */
.L_x_16:
[----:B------:R-:W-:Y:S05]  /*0c20*/  BRA `(.L_x_20) ;  /* 0x0000000000207947 */ /* 0x000fea0003800000 */
.L_x_15:
[----:B------:R-:W-:-:S04]  /*0c30*/  LOP3.LUT R0, R3, 0x80000000, R0, 0x48, !PT ;  /* 0x8000000003007812 */ /* 0x000fc800078e4800 */
[----:B------:R-:W-:Y:S01]  /*0c40*/  LOP3.LUT R0, R0, 0x7f800000, RZ, 0xfc, !PT ;  /* 0x7f80000000007812 */ /* 0x000fe200078efcff */
[----:B------:R-:W-:Y:S06]  /*0c50*/  BRA `(.L_x_20) ;  /* 0x0000000000147947 */ /* 0x000fec0003800000 */
.L_x_14:
[----:B------:R-:W-:Y:S01]  /*0c60*/  LOP3.LUT R0, R3, 0x80000000, R0, 0x48, !PT ;  /* 0x8000000003007812 */ /* 0x000fe200078e4800 */
[----:B------:R-:W-:Y:S06]  /*0c70*/  BRA `(.L_x_20) ;  /* 0x00000000000c7947 */ /* 0x000fec0003800000 */
.L_x_13:
[----:B------:R-:W0:Y:S01]  /*0c80*/  MUFU.RSQ R0, -QNAN ;  /* 0xffc0000000007908 */ /* 0x000e220000001400 */
[----:B------:R-:W-:Y:S05]  /*0c90*/  BRA `(.L_x_20) ;  /* 0x0000000000047947 */ /* 0x000fea0003800000 */
.L_x_12:
[----:B------:R-:W-:-:S07]  /*0ca0*/  FADD.FTZ R0, R0, R3 ;  /* 0x0000000300007221 */ /* 0x000fce0000010000 */
.L_x_20:
[----:B------:R-:W-:Y:S05]  /*0cb0*/  BSYNC.RECONVERGENT B1 ;  /* 0x0000000000017941 */ /* 0x000fea0003800200 */
.L_x_10:
[----:B------:R-:W-:Y:S02]  /*0cc0*/  HFMA2 R11, -RZ, RZ, 0, 0 ;  /* 0x00000000ff0b7431 */ /* 0x000fe400000001ff */
[----:B------:R-:W-:-:S04]  /*0cd0*/  IMAD.MOV.U32 R10, RZ, RZ, R8 ;  /* 0x000000ffff0a7224 */ /* 0x000fc800078e0008 */
[----:B0-----:R-:W-:Y:S05]  /*0ce0*/  RET.REL.NODEC R10 `(_ZN32_GLOBAL__N__6560b362_4_k_cu_main21compute_forces_kernelEPfi) ;  /* 0xfffffff00ac47950 */ /* 0x001fea0003c3ffff */
.L_x_21:
[----:B------:R-:W-:-:S00]  /*0cf0*/  BRA `(.L_x_21) ;  /* 0xfffffffc00fc7947 */ /* 0x000fc0000383ffff */
[----:B------:R-:W-:-:S00]  /*0d00*/  NOP ;  /* 0x0000000000007918 */ /* 0x000fc00000000000 */
[----:B------:R-:W-:-:S00]  /*0d10*/  NOP ;  /* 0x0000000000007918 */ /* 0x000fc00000000000 */
[----:B------:R-:W-:-:S00]  /*0d20*/  NOP ;  /* 0x0000000000007918 */ /* 0x000fc00000000000 */
[----:B------:R-:W-:-:S00]  /*0d30*/  NOP ;  /* 0x0000000000007918 */ /* 0x000fc00000000000 */
[----:B------:R-:W-:-:S00]  /*0d40*/  NOP ;  /* 0x0000000000007918 */ /* 0x000fc00000000000 */
[----:B------:R-:W-:-:S00]  /*0d50*/  NOP ;  /* 0x0000000000007918 */ /* 0x000fc00000000000 */
[----:B------:R-:W-:-:S00]  /*0d60*/  NOP ;  /* 0x0000000000007918 */ /* 0x000fc00000000000 */
[----:B------:R-:W-:-:S00]  /*0d70*/  NOP ;  /* 0x0000000000007918 */ /* 0x000fc00000000000 */
.L_x_25:


//--------------------- .text._ZN3cub18CUB_300001_SM_10006detail8for_each13static_kernelINS2_12policy_hub_t12policy_500_tEmN6thrust24THRUST_300001_SM_1000_NS8cuda_cub20__uninitialized_fill7functorINS7_7pointerIfNS8_3tagERfNS7_11use_defaultEEEfEEEEvT0_T1_ --------------------------
	.section	.text._ZN3cub18CUB_300001_SM_10006detail8for_each13static_kernelINS2_12policy_hub_t12policy_500_tEmN6thrust24THRUST_300001_SM_1000_NS8cuda_cub20__uninitialized_fill7functorINS7_7pointerIfNS8_3tagERfNS7_11use_defaultEEEfEEEEvT0_T1_,"ax",@progbits
	.align	128
        .global         _ZN3cub18CUB_300001_SM_10006detail8for_each13static_kernelINS2_12policy_hub_t12policy_500_tEmN6thrust24THRUST_300001_SM_1000_NS8cuda_cub20__uninitialized_fill7functorINS7_7pointerIfNS8_3tagERfNS7_11use_defaultEEEfEEEEvT0_T1_
        .type           _ZN3cub18CUB_300001_SM_10006detail8for_each13static_kernelINS2_12policy_hub_t12policy_500_tEmN6thrust24THRUST_300001_SM_1000_NS8cuda_cub20__uninitialized_fill7functorINS7_7pointerIfNS8_3tagERfNS7_11use_defaultEEEfEEEEvT0_T1_,@function
        .size           _ZN3cub18CUB_300001_SM_10006detail8for_each13static_kernelINS2_12policy_hub_t12policy_500_tEmN6thrust24THRUST_300001_SM_1000_NS8cuda_cub20__uninitialized_fill7functorINS7_7pointerIfNS8_3tagERfNS7_11use_defaultEEEfEEEEvT0_T1_,(.L_x_28 - _ZN3cub18CUB_300001_SM_10006detail8for_each13static_kernelINS2_12policy_hub_t12policy_500_tEmN6thrust24THRUST_300001_SM_1000_NS8cuda_cub20__uninitialized_fill7functorINS7_7pointerIfNS8_3tagERfNS7_11use_defaultEEEfEEEEvT0_T1_)
        .other          _ZN3cub18CUB_300001_SM_10006detail8for_each13static_kernelINS2_12policy_hub_t12policy_500_tEmN6thrust24THRUST_300001_SM_1000_NS8cuda_cub20__uninitialized_fill7functorINS7_7pointerIfNS8_3tagERfNS7_11use_defaultEEEfEEEEvT0_T1_,@"STO_CUDA_ENTRY STV_DEFAULT"
_ZN3cub18CUB_300001_SM_10006detail8for_each13static_kernelINS2_12policy_hub_t12policy_500_tEmN6thrust24THRUST_300001_SM_1000_NS8cuda_cub20__uninitialized_fill7functorINS7_7pointerIfNS8_3tagERfNS7_11use_defaultEEEfEEEEvT0_T1_:
.text._ZN3cub18CUB_300001_SM_10006detail8for_each13static_kernelINS2_12policy_hub_t12policy_500_tEmN6thrust24THRUST_300001_SM_1000_NS8cuda_cub20__uninitialized_fill7functorINS7_7pointerIfNS8_3tagERfNS7_11use_defaultEEEfEEEEvT0_T1_:
[----:B------:R-:W-:Y:S08]  /*0000*/  LDC R1, c[0x0][0x37c] ;  /* 0x0000df00ff017b82 */ /* 0x000ff00000000800 */
[----:B------:R-:W0:Y:S01]  /*0010*/  S2UR UR4, SR_CTAID.X ;  /* 0x00000000000479c3 */ /* 0x000e220000002500 */
[----:B------:R-:W1:Y:S01]  /*0020*/  LDCU.64 UR6, c[0x0][0x380] ;  /* 0x00007000ff0677ac */ /* 0x000e620008000a00 */
[----:B------:R-:W2:Y:S01]  /*0030*/  LDCU.64 UR8, c[0x0][0x358] ;  /* 0x00006b00ff0877ac */ /* 0x000ea20008000a00 */
[----:B0-----:R-:W-:-:S04]  /*0040*/  UIMAD.WIDE.U32 UR4, UR4, 0x200, URZ ;  /* 0x00000200040478a5 */ /* 0x001fc8000f8e00ff */
[----:B-1----:R-:W-:-:S04]  /*0050*/  UIADD3 UR6, UP0, UPT, -UR4, UR6, URZ ;  /* 0x0000000604067290 */ /* 0x002fc8000ff1e1ff */
[----:B------:R-:W-:Y:S02]  /*0060*/  UIADD3.X UR7, UPT, UPT, ~UR5, UR7, URZ, UP0, !UPT ;  /* 0x0000000705077290 */ /* 0x000fe400087fe5ff */
[----:B------:R-:W-:-:S04]  /*0070*/  UISETP.GE.U32.AND UP0, UPT, UR6, 0x200, UPT ;  /* 0x000002000600788c */ /* 0x000fc8000bf06070 */
[----:B------:R-:W-:-:S09]  /*0080*/  UISETP.GE.U32.AND.EX UP0, UPT, UR7, URZ, UPT, UP0 ;  /* 0x000000ff0700728c */ /* 0x000fd2000bf06100 */
[----:B--2---:R-:W-:Y:S05]  /*0090*/  BRA.U !UP0, `(.L_x_22) ;  /* 0x0000000108287547 */ /* 0x004fea000b800000 */
[----:B------:R-:W0:Y:S01]  /*00a0*/  S2R R0, SR_TID.X ;  /* 0x0000000000007919 */ /* 0x000e220000002100 */
[----:B------:R-:W1:Y:S01]  /*00b0*/  LDCU.64 UR6, c[0x0][0x388] ;  /* 0x00007100ff0677ac */ /* 0x000e620008000a00 */
[----:B------:R-:W2:Y:S01]  /*00c0*/  LDC R5, c[0x0][0x390] ;  /* 0x0000e400ff057b82 */ /* 0x000ea20000000800 */
[----:B0-----:R-:W-:-:S05]  /*00d0*/  IADD3 R0, P0, PT, R0, UR4, RZ ;  /* 0x0000000400007c10 */ /* 0x001fca000ff1e0ff */
[----:B------:R-:W-:Y:S01]  /*00e0*/  IMAD.X R3, RZ, RZ, UR5, P0 ;  /* 0x00000005ff037e24 */ /* 0x000fe200080e06ff */
[----:B-1----:R-:W-:-:S04]  /*00f0*/  LEA R2, P0, R0, UR6, 0x2 ;  /* 0x0000000600027c11 */ /* 0x002fc8000f8010ff */
[----:B------:R-:W-:-:S05]  /*0100*/  LEA.HI.X R3, R0, UR7, R3, 0x2, P0 ;  /* 0x0000000700037c11 */ /* 0x000fca00080f1403 */
[----:B--2---:R-:W-:Y:S04]  /*0110*/  STG.E desc[UR8][R2.64], R5 ;  /* 0x0000000502007986 */ /* 0x004fe8000c101908 */
[----:B------:R-:W-:Y:S01]  /*0120*/  STG.E desc[UR8][R2.64+0x400], R5 ;  /* 0x0004000502007986 */ /* 0x000fe2000c101908 */
[----:B------:R-:W-:Y:S05]  /*0130*/  EXIT ;  /* 0x000000000000794d */ /* 0x000fea0003800000 */
.L_x_22:
[----:B------:R-:W0:Y:S01]  /*0140*/  S2R R0, SR_TID.X ;  /* 0x0000000000007919 */ /* 0x000e220000002100 */
[----:B------:R-:W-:Y:S01]  /*0150*/  IMAD.U32 R2, RZ, RZ, UR7 ;  /* 0x00000007ff027e24 */ /* 0x000fe2000f8e00ff */
[----:B------:R-:W1:Y:S01]  /*0160*/  LDCU.64 UR10, c[0x0][0x388] ;  /* 0x00007100ff0a77ac */ /* 0x000e620008000a00 */
[----:B------:R-:W-:Y:S01]  /*0170*/  IMAD.U32 R4, RZ, RZ, UR7 ;  /* 0x00000007ff047e24 */ /* 0x000fe2000f8e00ff */
[----:B0-----:R-:W-:-:S04]  /*0180*/  ISETP.LT.U32.AND P0, PT, R0, UR6, PT ;  /* 0x0000000600007c0c */ /* 0x001fc8000bf01070 */
[----:B------:R-:W-:Y:S01]  /*0190*/  ISETP.GT.U32.AND.EX P0, PT, R2, RZ, PT, P0 ;  /* 0x000000ff0200720c */ /* 0x000fe20003f04100 */
[C---:B------:R-:W-:Y:S01]  /*01a0*/  VIADD R2, R0.reuse, 0x100 ;  /* 0x0000010000027836 */ /* 0x040fe20000000000 */
[----:B------:R-:W-:-:S04]  /*01b0*/  IADD3 R0, P2, PT, R0, UR4, RZ ;  /* 0x0000000400007c10 */ /* 0x000fc8000ff5e0ff */
[----:B------:R-:W-:Y:S01]  /*01c0*/  ISETP.LT.U32.AND P1, PT, R2, UR6, PT ;  /* 0x0000000602007c0c */ /* 0x000fe2000bf21070 */
[----:B------:R-:W-:Y:S01]  /*01d0*/  IMAD.X R3, RZ, RZ, UR5, P2 ;  /* 0x00000005ff037e24 */ /* 0x000fe200090e06ff */
[----:B-1----:R-:W-:Y:S02]  /*01e0*/  LEA R2, P2, R0, UR10, 0x2 ;  /* 0x0000000a00027c11 */ /* 0x002fe4000f8410ff */
[----:B------:R-:W-:Y:S02]  /*01f0*/  ISETP.GT.U32.AND.EX P1, PT, R4, RZ, PT, P1 ;  /* 0x000000ff0400720c */ /* 0x000fe40003f24110 */
[----:B------:R-:W-:Y:S01]  /*0200*/  LEA.HI.X R3, R0, UR11, R3, 0x2, P2 ;  /* 0x0000000b00037c11 */ /* 0x000fe200090f1403 */
[----:B------:R-:W0:Y:S04]  /*0210*/  @P0 LDC R5, c[0x0][0x390] ;  /* 0x0000e400ff050b82 */ /* 0x000e280000000800 */
[----:B0-----:R0:W-:Y:S06]  /*0220*/  @P0 STG.E desc[UR8][R2.64], R5 ;  /* 0x0000000502000986 */ /* 0x0011ec000c101908 */
[----:B------:R-:W-:Y:S05]  /*0230*/  @!P1 EXIT ;  /* 0x000000000000994d */ /* 0x000fea0003800000 */
[----:B0-----:R-:W0:Y:S02]  /*0240*/  LDC R5, c[0x0][0x390] ;  /* 0x0000e400ff057b82 */ /* 0x001e240000000800 */
[----:B0-----:R-:W-:Y:S01]  /*0250*/  STG.E desc[UR8][R2.64+0x400], R5 ;  /* 0x0004000502007986 */ /* 0x001fe2000c101908 */
[----:B------:R-:W-:Y:S05]  /*0260*/  EXIT ;  /* 0x000000000000794d */ /* 0x000fea0003800000 */
.L_x_23:
        /* <DEDUP_REMOVED lines=9> */
.L_x_28:


//--------------------- .text._ZN3cub18CUB_300001_SM_10006detail11EmptyKernelIvEEvv --------------------------
	.section	.text._ZN3cub18CUB_300001_SM_10006detail11EmptyKernelIvEEvv,"ax",@progbits
	.align	128
        .global         _ZN3cub18CUB_300001_SM_10006detail11EmptyKernelIvEEvv
        .type           _ZN3cub18CUB_300001_SM_10006detail11EmptyKernelIvEEvv,@function
        .size           _ZN3cub18CUB_300001_SM_10006detail11EmptyKernelIvEEvv,(.L_x_29 - _ZN3cub18CUB_300001_SM_10006detail11EmptyKernelIvEEvv)
        .other          _ZN3cub18CUB_300001_SM_10006detail11EmptyKernelIvEEvv,@"STO_CUDA_ENTRY STV_DEFAULT"
_ZN3cub18CUB_300001_SM_10006detail11EmptyKernelIvEEvv:
.text._ZN3cub18CUB_300001_SM_10006detail11EmptyKernelIvEEvv:
[----:B------:R-:W-:Y:S01]  /*0000*/  LDC R1, c[0x0][0x37c] ;  /* 0x0000df00ff017b82 */ /* 0x000fe20000000800 */
[----:B------:R-:W-:Y:S05]  /*0010*/  EXIT ;  /* 0x000000000000794d */ /* 0x000fea0003800000 */
.L_x_24:
        /* <DEDUP_REMOVED lines=14> */
.L_x_29:


//--------------------- .nv.shared.reserved.0     --------------------------
	.section	.nv.shared.reserved.0,"aw",@nobits
	.weak		__nv_reservedSMEM_offset_0_alias
	.size		__nv_reservedSMEM_offset_0_alias, 0, 64
	.other		__nv_reservedSMEM_offset_0_alias,@"STO_CUDA_RESERVED_SHARED STV_DEFAULT"
__nv_reservedSMEM_offset_0_alias:
	.zero		0
	.zero		64


//--------------------- .nv.global                --------------------------
	.section	.nv.global,"aw",@nobits
.nv.global:
	.type		_ZN30_INTERNAL_6560b362_4_k_cu_main6thrust24THRUST_300001_SM_1000_NS12placeholders2_8E,@object
	.size		_ZN30_INTERNAL_6560b362_4_k_cu_main6thrust24THRUST_300001_SM_1000_NS12placeholders2_8E,(_ZN30_INTERNAL_6560b362_4_k_cu_main4cuda3std3__432_GLOBAL__N__6560b362_4_k_cu_main6ignoreE - _ZN30_INTERNAL_6560b362_4_k_cu_main6thrust24THRUST_300001_SM_1000_NS12placeholders2_8E)
_ZN30_INTERNAL_6560b362_4_k_cu_main6thrust24THRUST_300001_SM_1000_NS12placeholders2_8E:
	.zero		1
	.type		_ZN30_INTERNAL_6560b362_4_k_cu_main4cuda3std3__432_GLOBAL__N__6560b362_4_k_cu_main6ignoreE,@object
	.size		_ZN30_INTERNAL_6560b362_4_k_cu_main4cuda3std3__432_GLOBAL__N__6560b362_4_k_cu_main6ignoreE,(_ZN30_INTERNAL_6560b362_4_k_cu_main4cuda3std6ranges3__45__cpo4dataE - _ZN30_INTERNAL_6560b362_4_k_cu_main4cuda3std3__432_GLOBAL__N__6560b362_4_k_cu_main6ignoreE)
_ZN30_INTERNAL_6560b362_4_k_cu_main4cuda3std3__432_GLOBAL__N__6560b362_4_k_cu_main6ignoreE:
	.zero		1
	.type		_ZN30_INTERNAL_6560b362_4_k_cu_main4cuda3std6ranges3__45__cpo4dataE,@object
	.size		_ZN30_INTERNAL_6560b362_4_k_cu_main4cuda3std6ranges3__45__cpo4dataE,(_ZN30_INTERNAL_6560b362_4_k_cu_main6thrust24THRUST_300001_SM_1000_NS6system3cpp3parE - _ZN30_INTERNAL_6560b362_4_k_cu_main4cuda3std6ranges3__45__cpo4dataE)
_ZN30_INTERNAL_6560b362_4_k_cu_main4cuda3std6ranges3__45__cpo4dataE:
	.zero		1
	.type		_ZN30_INTERNAL_6560b362_4_k_cu_main6thrust24THRUST_300001_SM_1000_NS6system3cpp3parE,@object
	.size		_ZN30_INTERNAL_6560b362_4_k_cu_main6thrust24THRUST_300001_SM_1000_NS6system3cpp3parE,(_ZN30_INTERNAL_6560b362_4_k_cu_main4cuda3std3__45__cpo5beginE - _ZN30_INTERNAL_6560b362_4_k_cu_main6thrust24THRUST_300001_SM_1000_NS6system3cpp3parE)
_ZN30_INTERNAL_6560b362_4_k_cu_main6thrust24THRUST_300001_SM_1000_NS6system3cpp3parE:
	.zero		1
	.type		_ZN30_INTERNAL_6560b362_4_k_cu_main4cuda3std3__45__cpo5beginE,@object
	.size		_ZN30_INTERNAL_6560b362_4_k_cu_main4cuda3std3__45__cpo5beginE,(_ZN30_INTERNAL_6560b362_4_k_cu_main4cuda3std6ranges3__45__cpo5beginE - _ZN30_INTERNAL_6560b362_4_k_cu_main4cuda3std3__45__cpo5beginE)
_ZN30_INTERNAL_6560b362_4_k_cu_main4cuda3std3__45__cpo5beginE:
	.zero		1
	.type		_ZN30_INTERNAL_6560b362_4_k_cu_main4cuda3std6ranges3__45__cpo5beginE,@object
	.size		_ZN30_INTERNAL_6560b362_4_k_cu_main4cuda3std6ranges3__45__cpo5beginE,(_ZN30_INTERNAL_6560b362_4_k_cu_main6thrust24THRUST_300001_SM_1000_NS6deviceE - _ZN30_INTERNAL_6560b362_4_k_cu_main4cuda3std6ranges3__45__cpo5beginE)
_ZN30_INTERNAL_6560b362_4_k_cu_main4cuda3std6ranges3__45__cpo5beginE:
	.zero		1
	.type		_ZN30_INTERNAL_6560b362_4_k_cu_main6thrust24THRUST_300001_SM_1000_NS6deviceE,@object
	.size		_ZN30_INTERNAL_6560b362_4_k_cu_main6thrust24THRUST_300001_SM_1000_NS6deviceE,(_ZN30_INTERNAL_6560b362_4_k_cu_main4cuda3std3__47nulloptE - _ZN30_INTERNAL_6560b362_4_k_cu_main6thrust24THRUST_300001_SM_1000_NS6deviceE)
_ZN30_INTERNAL_6560b362_4_k_cu_main6thrust24THRUST_300001_SM_1000_NS6deviceE:
	.zero		1
	.type		_ZN30_INTERNAL_6560b362_4_k_cu_main4cuda3std3__47nulloptE,@object
	.size		_ZN30_INTERNAL_6560b362_4_k_cu_main4cuda3std3__47nulloptE,(_ZN30_INTERNAL_6560b362_4_k_cu_main4cuda3std6ranges3__45__cpo8distanceE - _ZN30_INTERNAL_6560b362_4_k_cu_main4cuda3std3__47nulloptE)
_ZN30_INTERNAL_6560b362_4_k_cu_main4cuda3std3__47nulloptE:
	.zero		1
	.type		_ZN30_INTERNAL_6560b362_4_k_cu_main4cuda3std6ranges3__45__cpo8distanceE,@object
	.size		_ZN30_INTERNAL_6560b362_4_k_cu_main4cuda3std6ranges3__45__cpo8distanceE,(_ZN30_INTERNAL_6560b362_4_k_cu_main6thrust24THRUST_300001_SM_1000_NS12placeholders2_4E - _ZN30_INTERNAL_6560b362_4_k_cu_main4cuda3std6ranges3__45__cpo8distanceE)
_ZN30_INTERNAL_6560b362_4_k_cu_main4cuda3std6ranges3__45__cpo8distanceE:
	.zero		1
	.type		_ZN30_INTERNAL_6560b362_4_k_cu_main6thrust24THRUST_300001_SM_1000_NS12placeholders2_4E,@object
	.size		_ZN30_INTERNAL_6560b362_4_k_cu_main6thrust24THRUST_300001_SM_1000_NS12placeholders2_4E,(_ZN30_INTERNAL_6560b362_4_k_cu_main4cuda3std3__45__cpo6rbeginE - _ZN30_INTERNAL_6560b362_4_k_cu_main6thrust24THRUST_300001_SM_1000_NS12placeholders2_4E)
_ZN30_INTERNAL_6560b362_4_k_cu_main6thrust24THRUST_300001_SM_1000_NS12placeholders2_4E:
	.zero		1
	.type		_ZN30_INTERNAL_6560b362_4_k_cu_main4cuda3std3__45__cpo6rbeginE,@object
	.size		_ZN30_INTERNAL_6560b362_4_k_cu_main4cuda3std3__45__cpo6rbeginE,(_ZN30_INTERNAL_6560b362_4_k_cu_main4cuda3std6ranges3__45__cpo7advanceE - _ZN30_INTERNAL_6560b362_4_k_cu_main4cuda3std3__45__cpo6rbeginE)
_ZN30_INTERNAL_6560b362_4_k_cu_main4cuda3std3__45__cpo6rbeginE:
	.zero		1
	.type		_ZN30_INTERNAL_6560b362_4_k_cu_main4cuda3std6ranges3__45__cpo7advanceE,@object
	.size		_ZN30_INTERNAL_6560b362_4_k_cu_main4cuda3std6ranges3__45__cpo7advanceE,(_ZN30_INTERNAL_6560b362_4_k_cu_main6thrust24THRUST_300001_SM_1000_NS12placeholders3_10E - _ZN30_INTERNAL_6560b362_4_k_cu_main4cuda3std6ranges3__45__cpo7advanceE)
_ZN30_INTERNAL_6560b362_4_k_cu_main4cuda3std6ranges3__45__cpo7advanceE:
	.zero		1
	.type		_ZN30_INTERNAL_6560b362_4_k_cu_main6thrust24THRUST_300001_SM_1000_NS12placeholders3_10E,@object
	.size		_ZN30_INTERNAL_6560b362_4_k_cu_main6thrust24THRUST_300001_SM_1000_NS12placeholders3_10E,(_ZN30_INTERNAL_6560b362_4_k_cu_main4cuda3std3__48in_placeE - _ZN30_INTERNAL_6560b362_4_k_cu_main6thrust24THRUST_300001_SM_1000_NS12placeholders3_10E)
_ZN30_INTERNAL_6560b362_4_k_cu_main6thrust24THRUST_300001_SM_1000_NS12placeholders3_10E:
	.zero		1
	.type		_ZN30_INTERNAL_6560b362_4_k_cu_main4cuda3std3__48in_placeE,@object
	.size		_ZN30_INTERNAL_6560b362_4_k_cu_main4cuda3std3__48in_placeE,(_ZN30_INTERNAL_6560b362_4_k_cu_main4cuda3std6ranges3__45__cpo4sizeE - _ZN30_INTERNAL_6560b362_4_k_cu_main4cuda3std3__48in_placeE)
_ZN30_INTERNAL_6560b362_4_k_cu_main4cuda3std3__48in_placeE:
	.zero		1
	.type		_ZN30_INTERNAL_6560b362_4_k_cu_main4cuda3std6ranges3__45__cpo4sizeE,@object
	.size		_ZN30_INTERNAL_6560b362_4_k_cu_main4cuda3std6ranges3__45__cpo4sizeE,(_ZN30_INTERNAL_6560b362_4_k_cu_main6thrust24THRUST_300001_SM_1000_NS12placeholders2_2E - _ZN30_INTERNAL_6560b362_4_k_cu_main4cuda3std6ranges3__45__cpo4sizeE)
_ZN30_INTERNAL_6560b362_4_k_cu_main4cuda3std6ranges3__45__cpo4sizeE:
	.zero		1
	.type		_ZN30_INTERNAL_6560b362_4_k_cu_main6thrust24THRUST_300001_SM_1000_NS12placeholders2_2E,@object
	.size		_ZN30_INTERNAL_6560b362_4_k_cu_main6thrust24THRUST_300001_SM_1000_NS12placeholders2_2E,(_ZN30_INTERNAL_6560b362_4_k_cu_main4cuda3std3__45__cpo6cbeginE - _ZN30_INTERNAL_6560b362_4_k_cu_main6thrust24THRUST_300001_SM_1000_NS12placeholders2_2E)
_ZN30_INTERNAL_6560b362_4_k_cu_main6thrust24THRUST_300001_SM_1000_NS12placeholders2_2E:
	.zero		1
	.type		_ZN30_INTERNAL_6560b362_4_k_cu_main4cuda3std3__45__cpo6cbeginE,@object
	.size		_ZN30_INTERNAL_6560b362_4_k_cu_main4cuda3std3__45__cpo6cbeginE,(_ZN30_INTERNAL_6560b362_4_k_cu_main4cuda3std6ranges3__45__cpo6cbeginE - _ZN30_INTERNAL_6560b362_4_k_cu_main4cuda3std3__45__cpo6cbeginE)
_ZN30_INTERNAL_6560b362_4_k_cu_main4cuda3std3__45__cpo6cbeginE:
	.zero		1
	.type		_ZN30_INTERNAL_6560b362_4_k_cu_main4cuda3std6ranges3__45__cpo6cbeginE,@object
	.size		_ZN30_INTERNAL_6560b362_4_k_cu_main4cuda3std6ranges3__45__cpo6cbeginE,(_ZN30_INTERNAL_6560b362_4_k_cu_main6thrust24THRUST_300001_SM_1000_NS12placeholders2_6E - _ZN30_INTERNAL_6560b362_4_k_cu_main4cuda3std6ranges3__45__cpo6cbeginE)
_ZN30_INTERNAL_6560b362_4_k_cu_main4cuda3std6ranges3__45__cpo6cbeginE:
	.zero		1
	.type		_ZN30_INTERNAL_6560b362_4_k_cu_main6thrust24THRUST_300001_SM_1000_NS12placeholders2_6E,@object
	.size		_ZN30_INTERNAL_6560b362_4_k_cu_main6thrust24THRUST_300001_SM_1000_NS12placeholders2_6E,(_ZN30_INTERNAL_6560b362_4_k_cu_main4cuda3std3__45__cpo7crbeginE - _ZN30_INTERNAL_6560b362_4_k_cu_main6thrust24THRUST_300001_SM_1000_NS12placeholders2_6E)
_ZN30_INTERNAL_6560b362_4_k_cu_main6thrust24THRUST_300001_SM_1000_NS12placeholders2_6E:
	.zero		1
	.type		_ZN30_INTERNAL_6560b362_4_k_cu_main4cuda3std3__45__cpo7crbeginE,@object
	.size		_ZN30_INTERNAL_6560b362_4_k_cu_main4cuda3std3__45__cpo7crbeginE,(_ZN30_INTERNAL_6560b362_4_k_cu_main4cuda3std6ranges3__45__cpo4nextE - _ZN30_INTERNAL_6560b362_4_k_cu_main4cuda3std3__45__cpo7crbeginE)
_ZN30_INTERNAL_6560b362_4_k_cu_main4cuda3std3__45__cpo7crbeginE:
	.zero		1
	.type		_ZN30_INTERNAL_6560b362_4_k_cu_main4cuda3std6ranges3__45__cpo4nextE,@object
	.size		_ZN30_INTERNAL_6560b362_4_k_cu_main4cuda3std6ranges3__45__cpo4nextE,(_ZN30_INTERNAL_6560b362_4_k_cu_main4cuda3std6ranges3__45__cpo4swapE - _ZN30_INTERNAL_6560b362_4_k_cu_main4cuda3std6ranges3__45__cpo4nextE)
_ZN30_INTERNAL_6560b362_4_k_cu_main4cuda3std6ranges3__45__cpo4nextE:
	.zero		1
	.type		_ZN30_INTERNAL_6560b362_4_k_cu_main4cuda3std6ranges3__45__cpo4swapE,@object
	.size		_ZN30_INTERNAL_6560b362_4_k_cu_main4cuda3std6ranges3__45__cpo4swapE,(_ZN30_INTERNAL_6560b362_4_k_cu_main6thrust24THRUST_300001_SM_1000_NS8cuda_cub10par_nosyncE - _ZN30_INTERNAL_6560b362_4_k_cu_main4cuda3std6ranges3__45__cpo4swapE)
_ZN30_INTERNAL_6560b362_4_k_cu_main4cuda3std6ranges3__45__cpo4swapE:
	.zero		1
	.type		_ZN30_INTERNAL_6560b362_4_k_cu_main6thrust24THRUST_300001_SM_1000_NS8cuda_cub10par_nosyncE,@object
	.size		_ZN30_INTERNAL_6560b362_4_k_cu_main6thrust24THRUST_300001_SM_1000_NS8cuda_cub10par_nosyncE,(_ZN30_INTERNAL_6560b362_4_k_cu_main6thrust24THRUST_300001_SM_1000_NS3seqE - _ZN30_INTERNAL_6560b362_4_k_cu_main6thrust24THRUST_300001_SM_1000_NS8cuda_cub10par_nosyncE)
_ZN30_INTERNAL_6560b362_4_k_cu_main6thrust24THRUST_300001_SM_1000_NS8cuda_cub10par_nosyncE:
	.zero		1
	.type		_ZN30_INTERNAL_6560b362_4_k_cu_main6thrust24THRUST_300001_SM_1000_NS3seqE,@object
	.size		_ZN30_INTERNAL_6560b362_4_k_cu_main6thrust24THRUST_300001_SM_1000_NS3seqE,(_ZN30_INTERNAL_6560b362_4_k_cu_main4cuda3std3__420unreachable_sentinelE - _ZN30_INTERNAL_6560b362_4_k_cu_main6thrust24THRUST_300001_SM_1000_NS3seqE)
_ZN30_INTERNAL_6560b362_4_k_cu_main6thrust24THRUST_300001_SM_1000_NS3seqE:
	.zero		1
	.type		_ZN30_INTERNAL_6560b362_4_k_cu_main4cuda3std3__420unreachable_sentinelE,@object
	.size		_ZN30_INTERNAL_6560b362_4_k_cu_main4cuda3std3__420unreachable_sentinelE,(_ZN30_INTERNAL_6560b362_4_k_cu_main4cuda3std6ranges3__45__cpo5ssizeE - _ZN30_INTERNAL_6560b362_4_k_cu_main4cuda3std3__420unreachable_sentinelE)
_ZN30_INTERNAL_6560b362_4_k_cu_main4cuda3std3__420unreachable_sentinelE:
	.zero		1
	.type		_ZN30_INTERNAL_6560b362_4_k_cu_main4cuda3std6ranges3__45__cpo5ssizeE,@object
	.size		_ZN30_INTERNAL_6560b362_4_k_cu_main4cuda3std6ranges3__45__cpo5ssizeE,(_ZN30_INTERNAL_6560b362_4_k_cu_main6thrust24THRUST_300001_SM_1000_NS12placeholders2_3E - _ZN30_INTERNAL_6560b362_4_k_cu_main4cuda3std6ranges3__45__cpo5ssizeE)
_ZN30_INTERNAL_6560b362_4_k_cu_main4cuda3std6ranges3__45__cpo5ssizeE:
	.zero		1
	.type		_ZN30_INTERNAL_6560b362_4_k_cu_main6thrust24THRUST_300001_SM_1000_NS12placeholders2_3E,@object
	.size		_ZN30_INTERNAL_6560b362_4_k_cu_main6thrust24THRUST_300001_SM_1000_NS12placeholders2_3E,(_ZN30_INTERNAL_6560b362_4_k_cu_main4cuda3std3__45__cpo4cendE - _ZN30_INTERNAL_6560b362_4_k_cu_main6thrust24THRUST_300001_SM_1000_NS12placeholders2_3E)
_ZN30_INTERNAL_6560b362_4_k_cu_main6thrust24THRUST_300001_SM_1000_NS12placeholders2_3E:
	.zero		1
	.type		_ZN30_INTERNAL_6560b362_4_k_cu_main4cuda3std3__45__cpo4cendE,@object
	.size		_ZN30_INTERNAL_6560b362_4_k_cu_main4cuda3std3__45__cpo4cendE,(_ZN30_INTERNAL_6560b362_4_k_cu_main4cuda3std6ranges3__45__cpo4cendE - _ZN30_INTERNAL_6560b362_4_k_cu_main4cuda3std3__45__cpo4cendE)
_ZN30_INTERNAL_6560b362_4_k_cu_main4cuda3std3__45__cpo4cendE:
	.zero		1
	.type		_ZN30_INTERNAL_6560b362_4_k_cu_main4cuda3std6ranges3__45__cpo4cendE,@object
	.size		_ZN30_INTERNAL_6560b362_4_k_cu_main4cuda3std6ranges3__45__cpo4cendE,(_ZN30_INTERNAL_6560b362_4_k_cu_main6thrust24THRUST_300001_SM_1000_NS12placeholders2_7E - _ZN30_INTERNAL_6560b362_4_k_cu_main4cuda3std6ranges3__45__cpo4cendE)
_ZN30_INTERNAL_6560b362_4_k_cu_main4cuda3std6ranges3__45__cpo4cendE:
	.zero		1
	.type		_ZN30_INTERNAL_6560b362_4_k_cu_main6thrust24THRUST_300001_SM_1000_NS12placeholders2_7E,@object
	.size		_ZN30_INTERNAL_6560b362_4_k_cu_main6thrust24THRUST_300001_SM_1000_NS12placeholders2_7E,(_ZN30_INTERNAL_6560b362_4_k_cu_main4cuda3std3__45__cpo5crendE - _ZN30_INTERNAL_6560b362_4_k_cu_main6thrust24THRUST_300001_SM_1000_NS12placeholders2_7E)
_ZN30_INTERNAL_6560b362_4_k_cu_main6thrust24THRUST_300001_SM_1000_NS12placeholders2_7E:
	.zero		1
	.type		_ZN30_INTERNAL_6560b362_4_k_cu_main4cuda3std3__45__cpo5crendE,@object
	.size		_ZN30_INTERNAL_6560b362_4_k_cu_main4cuda3std3__45__cpo5crendE,(_ZN30_INTERNAL_6560b362_4_k_cu_main4cuda3std6ranges3__45__cpo4prevE - _ZN30_INTERNAL_6560b362_4_k_cu_main4cuda3std3__45__cpo5crendE)
_ZN30_INTERNAL_6560b362_4_k_cu_main4cuda3std3__45__cpo5crendE:
	.zero		1
	.type		_ZN30_INTERNAL_6560b362_4_k_cu_main4cuda3std6ranges3__45__cpo4prevE,@object
	.size		_ZN30_INTERNAL_6560b362_4_k_cu_main4cuda3std6ranges3__45__cpo4prevE,(_ZN30_INTERNAL_6560b362_4_k_cu_main4cuda3std6ranges3__45__cpo9iter_moveE - _ZN30_INTERNAL_6560b362_4_k_cu_main4cuda3std6ranges3__45__cpo4prevE)
_ZN30_INTERNAL_6560b362_4_k_cu_main4cuda3std6ranges3__45__cpo4prevE:
	.zero		1
	.type		_ZN30_INTERNAL_6560b362_4_k_cu_main4cuda3std6ranges3__45__cpo9iter_moveE,@object
	.size		_ZN30_INTERNAL_6560b362_4_k_cu_main4cuda3std6ranges3__45__cpo9iter_moveE,(_ZN30_INTERNAL_6560b362_4_k_cu_main6thrust24THRUST_300001_SM_1000_NS6system6detail10sequential3seqE - _ZN30_INTERNAL_6560b362_4_k_cu_main4cuda3std6ranges3__45__cpo9iter_moveE)
_ZN30_INTERNAL_6560b362_4_k_cu_main4cuda3std6ranges3__45__cpo9iter_moveE:
	.zero		1
	.type		_ZN30_INTERNAL_6560b362_4_k_cu_main6thrust24THRUST_300001_SM_1000_NS6system6detail10sequential3seqE,@object
	.size		_ZN30_INTERNAL_6560b362_4_k_cu_main6thrust24THRUST_300001_SM_1000_NS6system6detail10sequential3seqE,(_ZN30_INTERNAL_6560b362_4_k_cu_main6thrust24THRUST_300001_SM_1000_NS12placeholders2_9E - _ZN30_INTERNAL_6560b362_4_k_cu_main6thrust24THRUST_300001_SM_1000_NS6system6detail10sequential3seqE)
_ZN30_INTERNAL_6560b362_4_k_cu_main6thrust24THRUST_300001_SM_1000_NS6system6detail10sequential3seqE:
	.zero		1
	.type		_ZN30_INTERNAL_6560b362_4_k_cu_main6thrust24THRUST_300001_SM_1000_NS12placeholders2_9E,@object
	.size		_ZN30_INTERNAL_6560b362_4_k_cu_main6thrust24THRUST_300001_SM_1000_NS12placeholders2_9E,(_ZN30_INTERNAL_6560b362_4_k_cu_main4cuda3std3__419piecewise_constructE - _ZN30_INTERNAL_6560b362_4_k_cu_main6thrust24THRUST_300001_SM_1000_NS12placeholders2_9E)
_ZN30_INTERNAL_6560b362_4_k_cu_main6thrust24THRUST_300001_SM_1000_NS12placeholders2_9E:
	.zero		1
	.type		_ZN30_INTERNAL_6560b362_4_k_cu_main4cuda3std3__419piecewise_constructE,@object
	.size		_ZN30_INTERNAL_6560b362_4_k_cu_main4cuda3std3__419piecewise_constructE,(_ZN30_INTERNAL_6560b362_4_k_cu_main4cuda3std6ranges3__45__cpo5cdataE - _ZN30_INTERNAL_6560b362_4_k_cu_main4cuda3std3__419piecewise_constructE)
_ZN30_INTERNAL_6560b362_4_k_cu_main4cuda3std3__419piecewise_constructE:
	.zero		1
	.type		_ZN30_INTERNAL_6560b362_4_k_cu_main4cuda3std6ranges3__45__cpo5cdataE,@object
	.size		_ZN30_INTERNAL_6560b362_4_k_cu_main4cuda3std6ranges3__45__cpo5cdataE,(_ZN30_INTERNAL_6560b362_4_k_cu_main6thrust24THRUST_300001_SM_1000_NS12placeholders2_1E - _ZN30_INTERNAL_6560b362_4_k_cu_main4cuda3std6ranges3__45__cpo5cdataE)
_ZN30_INTERNAL_6560b362_4_k_cu_main4cuda3std6ranges3__45__cpo5cdataE:
	.zero		1
	.type		_ZN30_INTERNAL_6560b362_4_k_cu_main6thrust24THRUST_300001_SM_1000_NS12placeholders2_1E,@object
	.size		_ZN30_INTERNAL_6560b362_4_k_cu_main6thrust24THRUST_300001_SM_1000_NS12placeholders2_1E,(_ZN30_INTERNAL_6560b362_4_k_cu_main4cuda3std3__45__cpo3endE - _ZN30_INTERNAL_6560b362_4_k_cu_main6thrust24THRUST_300001_SM_1000_NS12placeholders2_1E)
_ZN30_INTERNAL_6560b362_4_k_cu_main6thrust24THRUST_300001_SM_1000_NS12placeholders2_1E:
	.zero		1
	.type		_ZN30_INTERNAL_6560b362_4_k_cu_main4cuda3std3__45__cpo3endE,@object
	.size		_ZN30_INTERNAL_6560b362_4_k_cu_main4cuda3std3__45__cpo3endE,(_ZN30_INTERNAL_6560b362_4_k_cu_main4cuda3std6ranges3__45__cpo3endE - _ZN30_INTERNAL_6560b362_4_k_cu_main4cuda3std3__45__cpo3endE)
_ZN30_INTERNAL_6560b362_4_k_cu_main4cuda3std3__45__cpo3endE:
	.zero		1
	.type		_ZN30_INTERNAL_6560b362_4_k_cu_main4cuda3std6ranges3__45__cpo3endE,@object
	.size		_ZN30_INTERNAL_6560b362_4_k_cu_main4cuda3std6ranges3__45__cpo3endE,(_ZN30_INTERNAL_6560b362_4_k_cu_main6thrust24THRUST_300001_SM_1000_NS12placeholders2_5E - _ZN30_INTERNAL_6560b362_4_k_cu_main4cuda3std6ranges3__45__cpo3endE)
_ZN30_INTERNAL_6560b362_4_k_cu_main4cuda3std6ranges3__45__cpo3endE:
	.zero		1
	.type		_ZN30_INTERNAL_6560b362_4_k_cu_main6thrust24THRUST_300001_SM_1000_NS12placeholders2_5E,@object
	.size		_ZN30_INTERNAL_6560b362_4_k_cu_main6thrust24THRUST_300001_SM_1000_NS12placeholders2_5E,(_ZN30_INTERNAL_6560b362_4_k_cu_main4cuda3std3__45__cpo4rendE - _ZN30_INTERNAL_6560b362_4_k_cu_main6thrust24THRUST_300001_SM_1000_NS12placeholders2_5E)
_ZN30_INTERNAL_6560b362_4_k_cu_main6thrust24THRUST_300001_SM_1000_NS12placeholders2_5E:
	.zero		1
	.type		_ZN30_INTERNAL_6560b362_4_k_cu_main4cuda3std3__45__cpo4rendE,@object
	.size		_ZN30_INTERNAL_6560b362_4_k_cu_main4cuda3std3__45__cpo4rendE,(_ZN30_INTERNAL_6560b362_4_k_cu_main4cuda3std6ranges3__45__cpo9iter_swapE - _ZN30_INTERNAL_6560b362_4_k_cu_main4cuda3std3__45__cpo4rendE)
_ZN30_INTERNAL_6560b362_4_k_cu_main4cuda3std3__45__cpo4rendE:
	.zero		1
	.type		_ZN30_INTERNAL_6560b362_4_k_cu_main4cuda3std6ranges3__45__cpo9iter_swapE,@object
	.size		_ZN30_INTERNAL_6560b362_4_k_cu_main4cuda3std6ranges3__45__cpo9iter_swapE,(_ZN30_INTERNAL_6560b362_4_k_cu_main4cuda3std3__48unexpectE - _ZN30_INTERNAL_6560b362_4_k_cu_main4cuda3std6ranges3__45__cpo9iter_swapE)
_ZN30_INTERNAL_6560b362_4_k_cu_main4cuda3std6ranges3__45__cpo9iter_swapE:
	.zero		1
	.type		_ZN30_INTERNAL_6560b362_4_k_cu_main4cuda3std3__48unexpectE,@object
	.size		_ZN30_INTERNAL_6560b362_4_k_cu_main4cuda3std3__48unexpectE,(_ZN30_INTERNAL_6560b362_4_k_cu_main6thrust24THRUST_300001_SM_1000_NS8cuda_cub3parE - _ZN30_INTERNAL_6560b362_4_k_cu_main4cuda3std3__48unexpectE)
_ZN30_INTERNAL_6560b362_4_k_cu_main4cuda3std3__48unexpectE:
	.zero		1
	.type		_ZN30_INTERNAL_6560b362_4_k_cu_main6thrust24THRUST_300001_SM_1000_NS8cuda_cub3parE,@object
	.size		_ZN30_INTERNAL_6560b362_4_k_cu_main6thrust24THRUST_300001_SM_1000_NS8cuda_cub3parE,(.L_29 - _ZN30_INTERNAL_6560b362_4_k_cu_main6thrust24THRUST_300001_SM_1000_NS8cuda_cub3parE)
_ZN30_INTERNAL_6560b362_4_k_cu_main6thrust24THRUST_300001_SM_1000_NS8cuda_cub3parE:
	.zero		1
.L_29:


//--------------------- .nv.constant0._ZN32_GLOBAL__N__6560b362_4_k_cu_main21compute_forces_kernelEPfi --------------------------
	.section	.nv.constant0._ZN32_GLOBAL__N__6560b362_4_k_cu_main21compute_forces_kernelEPfi,"a",@progbits
	.sectionflags	@""
	.align	4
.nv.constant0._ZN32_GLOBAL__N__6560b362_4_k_cu_main21compute_forces_kernelEPfi:
	.zero		908


//--------------------- .nv.constant0._ZN3cub18CUB_300001_SM_10006detail8for_each13static_kernelINS2_12policy_hub_t12policy_500_tEmN6thrust24THRUST_300001_SM_1000_NS8cuda_cub20__uninitialized_fill7functorINS7_7pointerIfNS8_3tagERfNS7_11use_defaultEEEfEEEEvT0_T1_ --------------------------
	.section	.nv.constant0._ZN3cub18CUB_300001_SM_10006detail8for_each13static_kernelINS2_12policy_hub_t12policy_500_tEmN6thrust24THRUST_300001_SM_1000_NS8cuda_cub20__uninitialized_fill7functorINS7_7pointerIfNS8_3tagERfNS7_11use_defaultEEEfEEEEvT0_T1_,"a",@progbits
	.sectionflags	@""
	.align	4
.nv.constant0._ZN3cub18CUB_300001_SM_10006detail8for_each13static_kernelINS2_12policy_hub_t12policy_500_tEmN6thrust24THRUST_300001_SM_1000_NS8cuda_cub20__uninitialized_fill7functorINS7_7pointerIfNS8_3tagERfNS7_11use_defaultEEEfEEEEvT0_T1_:
	.zero		920


//--------------------- .nv.constant0._ZN3cub18CUB_300001_SM_10006detail11EmptyKernelIvEEvv --------------------------
	.section	.nv.constant0._ZN3cub18CUB_300001_SM_10006detail11EmptyKernelIvEEvv,"a",@progbits
	.sectionflags	@""
	.align	4
.nv.constant0._ZN3cub18CUB_300001_SM_10006detail11EmptyKernelIvEEvv:
	.zero		896


//--------------------- SYMBOLS --------------------------

	.type		.nv.reservedSmem.offset0,@object
	.size		.nv.reservedSmem.offset0,0x4
